	.target	sm_100a

	.elftype	@"ET_EXEC"


//--------------------- .note.nv.tkinfo           --------------------------
	.section	.note.nv.tkinfo,"",@"SHT_NOTE"
	.sectionflags	@"SHF_NOTE_NV_TKINFO"
	.tkinfo
        /*0018*/ 	.word	0x00000002
        /*0030*/ 	.string	""
        /*0030*/ 	.string	"ptxas"
        /*0030*/ 	.string	"Cuda compilation tools, release 13.0, V13.0.88"
        /*0030*/ 	.string	"Build cuda_13.0.r13.0/compiler.36424714_0"
        /*0030*/ 	.string	"-arch sm_100a -m 64 "



//--------------------- .note.nv.cuinfo           --------------------------
	.section	.note.nv.cuinfo,"",@"SHT_NOTE"
	.sectionflags	@"SHF_NOTE_NV_CUINFO"
        /*0018*/ 	.short	0x0002
        /*001a*/ 	.short	0x0064
        /*001c*/ 	.short	0x0082
	.zero		2


//--------------------- .nv.info                  --------------------------
	.section	.nv.info,"",@"SHT_CUDA_INFO"
	.align	4


	//----- nvinfo : EIATTR_REGCOUNT
	.align		4
        /*0000*/ 	.byte	0x04, 0x2f
        /*0002*/ 	.short	(.L_19 - .L_18)
	.align		4
.L_18:
        /*0004*/ 	.word	index@(_ZN7cutlass13device_kernelINS_4gemm6kernel13GemmUniversalIN4cute5tupleIJiiiiEEENS1_10collective13CollectiveMmaINS1_35MainloopSm100TmaUmmaWarpSpecializedILi27ELi2ELi4ENS5_IJNS4_1CILi1EEENSA_ILi8EEESB_EEEEENS5_IJNSA_ILi64EEESF_SF_EEEaNS5_IJlSB_lEEEaSH_NS4_8TiledMMAINS4_8MMA_AtomIJNS4_15SM100_MMA_S8_SSIaaiLi64ELi64ELNS4_4UMMA5MajorE0ELSM_0ELNSL_8SaturateE0EEEEEENS4_6LayoutINS5_IJSB_SB_SB_EEENS5_IJNSA_ILi0EEESS_SS_EEEEENS5_IJNS4_10UnderscoreESV_SV_EEEEENS4_23SM90_TMA_LOAD_MULTICASTENS4_14ComposedLayoutINS4_7SwizzleILi2ELi4ELi3EEENS4_18smem_ptr_flag_bitsILi8EEENSQ_INS5_IJSC_SF_EEENS5_IJSF_SB_EEEEEEEvNS4_8identityENS4_13SM90_TMA_LOADES17_vS18_EENS_8epilogue10collective18CollectiveEpilogueINS1B_23Sm100TmaWarpSpecializedILi1ELi1ELi32ELb0ELb0EEEJSG_NS5_IJNSQ_ISF_SB_EES1G_EEEaSH_aSH_NS1B_6fusion15FusionCallbacksIS1F_NS1I_17LinearCombinationIaiaiLNS_15FloatRoundStyleE2EEESG_S1H_JEEENS4_5SM1004TMEM4LOAD26SM100_TMEM_LOAD_16dp32b32xES19_S17_NS4_39AutoVectorizingCopyWithAssumedAlignmentILi128EEENS4_14SM90_TMA_STOREES17_S1T_S1T_EEEvvEEEEvNT_6ParamsE)
        /*0008*/ 	.word	0x00000059


	//----- nvinfo : EIATTR_FRAME_SIZE
	.align		4
.L_19:
        /*000c*/ 	.byte	0x04, 0x11
        /*000e*/ 	.short	(.L_21 - .L_20)
	.align		4
.L_20:
        /*0010*/ 	.word	index@($__internal_2_$__cuda_sm10x_tcgen05_guardrail_trap_unallocated_columns_being_dealloced)
        /*0014*/ 	.word	0x00000000


	//----- nvinfo : EIATTR_FRAME_SIZE
	.align		4
.L_21:
        /*0018*/ 	.byte	0x04, 0x11
        /*001a*/ 	.short	(.L_23 - .L_22)
	.align		4
.L_22:
        /*001c*/ 	.word	index@($__internal_1_$__cuda_sm10x_tcgen05_guardrail_trap_phase_invalid_during_alloc)
        /*0020*/ 	.word	0x00000000


	//----- nvinfo : EIATTR_FRAME_SIZE
	.align		4
.L_23:
        /*0024*/ 	.byte	0x04, 0x11
        /*0026*/ 	.short	(.L_25 - .L_24)
	.align		4
.L_24:
        /*0028*/ 	.word	index@($__internal_0_$__cuda_sm10x_tcgen05_guardrail_trap_col_being_dealloced_not_returned_by_alloc)
        /*002c*/ 	.word	0x00000000


	//----- nvinfo : EIATTR_FRAME_SIZE
	.align		4
.L_25:
        /*0030*/ 	.byte	0x04, 0x11
        /*0032*/ 	.short	(.L_27 - .L_26)
	.align		4
.L_26:
        /*0034*/ 	.word	index@(_ZN7cutlass13device_kernelINS_4gemm6kernel13GemmUniversalIN4cute5tupleIJiiiiEEENS1_10collective13CollectiveMmaINS1_35MainloopSm100TmaUmmaWarpSpecializedILi27ELi2ELi4ENS5_IJNS4_1CILi1EEENSA_ILi8EEESB_EEEEENS5_IJNSA_ILi64EEESF_SF_EEEaNS5_IJlSB_lEEEaSH_NS4_8TiledMMAINS4_8MMA_AtomIJNS4_15SM100_MMA_S8_SSIaaiLi64ELi64ELNS4_4UMMA5MajorE0ELSM_0ELNSL_8SaturateE0EEEEEENS4_6LayoutINS5_IJSB_SB_SB_EEENS5_IJNSA_ILi0EEESS_SS_EEEEENS5_IJNS4_10UnderscoreESV_SV_EEEEENS4_23SM90_TMA_LOAD_MULTICASTENS4_14ComposedLayoutINS4_7SwizzleILi2ELi4ELi3EEENS4_18smem_ptr_flag_bitsILi8EEENSQ_INS5_IJSC_SF_EEENS5_IJSF_SB_EEEEEEEvNS4_8identityENS4_13SM90_TMA_LOADES17_vS18_EENS_8epilogue10collective18CollectiveEpilogueINS1B_23Sm100TmaWarpSpecializedILi1ELi1ELi32ELb0ELb0EEEJSG_NS5_IJNSQ_ISF_SB_EES1G_EEEaSH_aSH_NS1B_6fusion15FusionCallbacksIS1F_NS1I_17LinearCombinationIaiaiLNS_15FloatRoundStyleE2EEESG_S1H_JEEENS4_5SM1004TMEM4LOAD26SM100_TMEM_LOAD_16dp32b32xES19_S17_NS4_39AutoVectorizingCopyWithAssumedAlignmentILi128EEENS4_14SM90_TMA_STOREES17_S1T_S1T_EEEvvEEEEvNT_6ParamsE)
        /*0038*/ 	.word	0x00000000


	//----- nvinfo : EIATTR_MIN_STACK_SIZE
	.align		4
.L_27:
        /*003c*/ 	.byte	0x04, 0x12
        /*003e*/ 	.short	(.L_29 - .L_28)
	.align		4
.L_28:
        /*0040*/ 	.word	index@(_ZN7cutlass13device_kernelINS_4gemm6kernel13GemmUniversalIN4cute5tupleIJiiiiEEENS1_10collective13CollectiveMmaINS1_35MainloopSm100TmaUmmaWarpSpecializedILi27ELi2ELi4ENS5_IJNS4_1CILi1EEENSA_ILi8EEESB_EEEEENS5_IJNSA_ILi64EEESF_SF_EEEaNS5_IJlSB_lEEEaSH_NS4_8TiledMMAINS4_8MMA_AtomIJNS4_15SM100_MMA_S8_SSIaaiLi64ELi64ELNS4_4UMMA5MajorE0ELSM_0ELNSL_8SaturateE0EEEEEENS4_6LayoutINS5_IJSB_SB_SB_EEENS5_IJNSA_ILi0EEESS_SS_EEEEENS5_IJNS4_10UnderscoreESV_SV_EEEEENS4_23SM90_TMA_LOAD_MULTICASTENS4_14ComposedLayoutINS4_7SwizzleILi2ELi4ELi3EEENS4_18smem_ptr_flag_bitsILi8EEENSQ_INS5_IJSC_SF_EEENS5_IJSF_SB_EEEEEEEvNS4_8identityENS4_13SM90_TMA_LOADES17_vS18_EENS_8epilogue10collective18CollectiveEpilogueINS1B_23Sm100TmaWarpSpecializedILi1ELi1ELi32ELb0ELb0EEEJSG_NS5_IJNSQ_ISF_SB_EES1G_EEEaSH_aSH_NS1B_6fusion15FusionCallbacksIS1F_NS1I_17LinearCombinationIaiaiLNS_15FloatRoundStyleE2EEESG_S1H_JEEENS4_5SM1004TMEM4LOAD26SM100_TMEM_LOAD_16dp32b32xES19_S17_NS4_39AutoVectorizingCopyWithAssumedAlignmentILi128EEENS4_14SM90_TMA_STOREES17_S1T_S1T_EEEvvEEEEvNT_6ParamsE)
        /*0044*/ 	.word	0x00000000
.L_29:


//--------------------- .nv.compat                --------------------------
	.section	.nv.compat,"",@"SHT_CUDA_COMPAT_INFO"
	.align	4
        /*0000*/ 	.byte	0x02, 0x09, 0x01, 0x00, 0x02, 0x02, 0x03, 0x00, 0x02, 0x05, 0x06, 0x00, 0x03, 0x07, 0x01, 0x01
        /*0010*/ 	.byte	0x02, 0x03, 0x01, 0x00, 0x02, 0x06, 0x01, 0x00, 0x04, 0x0b, 0x08, 0x00, 0x01, 0x00, 0x00, 0x00
        /*0020*/ 	.byte	0x00, 0x00, 0x00, 0x00


//--------------------- .nv.info._ZN7cutlass13device_kernelINS_4gemm6kernel13GemmUniversalIN4cute5tupleIJiiiiEEENS1_10collective13CollectiveMmaINS1_35MainloopSm100TmaUmmaWarpSpecializedILi27ELi2ELi4ENS5_IJNS4_1CILi1EEENSA_ILi8EEESB_EEEEENS5_IJNSA_ILi64EEESF_SF_EEEaNS5_IJlSB_lEEEaSH_NS4_8TiledMMAINS4_8MMA_AtomIJNS4_15SM100_MMA_S8_SSIaaiLi64ELi64ELNS4_4UMMA5MajorE0ELSM_0ELNSL_8SaturateE0EEEEEENS4_6LayoutINS5_IJSB_SB_SB_EEENS5_IJNSA_ILi0EEESS_SS_EEEEENS5_IJNS4_10UnderscoreESV_SV_EEEEENS4_23SM90_TMA_LOAD_MULTICASTENS4_14ComposedLayoutINS4_7SwizzleILi2ELi4ELi3EEENS4_18smem_ptr_flag_bitsILi8EEENSQ_INS5_IJSC_SF_EEENS5_IJSF_SB_EEEEEEEvNS4_8identityENS4_13SM90_TMA_LOADES17_vS18_EENS_8epilogue10collective18CollectiveEpilogueINS1B_23Sm100TmaWarpSpecializedILi1ELi1ELi32ELb0ELb0EEEJSG_NS5_IJNSQ_ISF_SB_EES1G_EEEaSH_aSH_NS1B_6fusion15FusionCallbacksIS1F_NS1I_17LinearCombinationIaiaiLNS_15FloatRoundStyleE2EEESG_S1H_JEEENS4_5SM1004TMEM4LOAD26SM100_TMEM_LOAD_16dp32b32xES19_S17_NS4_39AutoVectorizingCopyWithAssumedAlignmentILi128EEENS4_14SM90_TMA_STOREES17_S1T_S1T_EEEvvEEEEvNT_6ParamsE --------------------------
	.section	.nv.info._ZN7cutlass13device_kernelINS_4gemm6kernel13GemmUniversalIN4cute5tupleIJiiiiEEENS1_10collective13CollectiveMmaINS1_35MainloopSm100TmaUmmaWarpSpecializedILi27ELi2ELi4ENS5_IJNS4_1CILi1EEENSA_ILi8EEESB_EEEEENS5_IJNSA_ILi64EEESF_SF_EEEaNS5_IJlSB_lEEEaSH_NS4_8TiledMMAINS4_8MMA_AtomIJNS4_15SM100_MMA_S8_SSIaaiLi64ELi64ELNS4_4UMMA5MajorE0ELSM_0ELNSL_8SaturateE0EEEEEENS4_6LayoutINS5_IJSB_SB_SB_EEENS5_IJNSA_ILi0EEESS_SS_EEEEENS5_IJNS4_10UnderscoreESV_SV_EEEEENS4_23SM90_TMA_LOAD_MULTICASTENS4_14ComposedLayoutINS4_7SwizzleILi2ELi4ELi3EEENS4_18smem_ptr_flag_bitsILi8EEENSQ_INS5_IJSC_SF_EEENS5_IJSF_SB_EEEEEEEvNS4_8identityENS4_13SM90_TMA_LOADES17_vS18_EENS_8epilogue10collective18CollectiveEpilogueINS1B_23Sm100TmaWarpSpecializedILi1ELi1ELi32ELb0ELb0EEEJSG_NS5_IJNSQ_ISF_SB_EES1G_EEEaSH_aSH_NS1B_6fusion15FusionCallbacksIS1F_NS1I_17LinearCombinationIaiaiLNS_15FloatRoundStyleE2EEESG_S1H_JEEENS4_5SM1004TMEM4LOAD26SM100_TMEM_LOAD_16dp32b32xES19_S17_NS4_39AutoVectorizingCopyWithAssumedAlignmentILi128EEENS4_14SM90_TMA_STOREES17_S1T_S1T_EEEvvEEEEvNT_6ParamsE,"",@"SHT_CUDA_INFO"
	.sectionflags	@""
	.align	4


	//----- nvinfo : EIATTR_CUDA_API_VERSION
	.align		4
        /*0000*/ 	.byte	0x04, 0x37
        /*0002*/ 	.short	(.L_31 - .L_30)
.L_30:
        /*0004*/ 	.word	0x00000082


	//----- nvinfo : EIATTR_KPARAM_INFO
	.align		4
.L_31:
        /*0008*/ 	.byte	0x04, 0x17
        /*000a*/ 	.short	(.L_33 - .L_32)
.L_32:
        /*000c*/ 	.word	0x00000000
        /*0010*/ 	.short	0x0000
        /*0012*/ 	.short	0x0000
        /*0014*/ 	.byte	0x00, 0xf0, 0x01, 0x20


	//----- nvinfo : EIATTR_AT_ENTRY_FRAGMENTS
	.align		4
.L_33:
        /*0018*/ 	.byte	0x04, 0x4f
        /*001a*/ 	.short	(.L_35 - .L_34)


	//   ....[0]....
.L_34:
        /*001c*/ 	.word	0x00000006


	//----- nvinfo : EIATTR_RESERVED_SMEM_USED
	.align		4
.L_35:
        /*0020*/ 	.byte	0x01, 0x41
	.zero		2


	//----- nvinfo : EIATTR_SPARSE_MMA_MASK
	.align		4
        /*0024*/ 	.byte	0x03, 0x50
        /*0026*/ 	.short	0x0000


	//----- nvinfo : EIATTR_TCGEN05_1CTA_USED
	.align		4
        /*0028*/ 	.byte	0x01, 0x51
	.zero		2


	//----- nvinfo : EIATTR_MAXREG_COUNT
	.align		4
        /*002c*/ 	.byte	0x03, 0x1b
        /*002e*/ 	.short	0x00ff


	//----- nvinfo : EIATTR_NUM_BARRIERS
	.align		4
        /*0030*/ 	.byte	0x02, 0x4c
        /*0032*/ 	.byte	0x07
	.zero		1


	//----- nvinfo : EIATTR_EXTERNS
	.align		4
        /*0034*/ 	.byte	0x04, 0x0f
        /*0036*/ 	.short	(.L_37 - .L_36)


	//   ....[0]....
	.align		4
.L_36:
        /*0038*/ 	.word	index@(__assertfail)


	//----- nvinfo : EIATTR_MERCURY_ISA_VERSION
	.align		4
.L_37:
        /*003c*/ 	.byte	0x03, 0x5f
        /*003e*/ 	.short	0x0101


	//----- nvinfo : EIATTR_INT_WARP_WIDE_INSTR_OFFSETS
	.align		4
        /*0040*/ 	.byte	0x04, 0x31
        /*0042*/ 	.short	(.L_39 - .L_38)


	//   ....[0]....
.L_38:
        /*0044*/ 	.word	0x00004ca0


	//   ....[1]....
        /*0048*/ 	.word	0x00004cd0


	//   ....[2]....
        /*004c*/ 	.word	0x00004cf0


	//   ....[3]....
        /*0050*/ 	.word	0x00005820


	//   ....[4]....
        /*0054*/ 	.word	0x000058d0


	//----- nvinfo : EIATTR_COOP_GROUP_MASK_REGIDS
	.align		4
.L_39:
        /*0058*/ 	.byte	0x04, 0x29
        /*005a*/ 	.short	(.L_41 - .L_40)


	//   ....[0]....
.L_40:
        /*005c*/ 	.word	0xffffffff


	//   ....[1]....
        /*0060*/ 	.word	0xffffffff


	//   ....[2]....
        /*0064*/ 	.word	0xffffffff


	//   ....[3]....
        /*0068*/ 	.word	0xffffffff


	//   ....[4]....
        /*006c*/ 	.word	0xffffffff


	//   ....[5]....
        /*0070*/ 	.word	0xffffffff


	//   ....[6]....
        /*0074*/ 	.word	0xffffffff


	//   ....[7]....
        /*0078*/ 	.word	0xffffffff


	//   ....[8]....
        /*007c*/ 	.word	0xffffffff


	//   ....[9]....
        /*0080*/ 	.word	0xffffffff


	//   ....[10]....
        /*0084*/ 	.word	0xffffffff


	//   ....[11]....
        /*0088*/ 	.word	0xffffffff


	//   ....[12]....
        /*008c*/ 	.word	0xffffffff


	//   ....[13]....
        /*0090*/ 	.word	0xffffffff


	//----- nvinfo : EIATTR_COOP_GROUP_INSTR_OFFSETS
	.align		4
.L_41:
        /*0094*/ 	.byte	0x04, 0x28
        /*0096*/ 	.short	(.L_43 - .L_42)


	//   ....[0]....
.L_42:
        /*0098*/ 	.word	0x00000080


	//   ....[1]....
        /*009c*/ 	.word	0x000004e0


	//   ....[2]....
        /*00a0*/ 	.word	0x000009a0


	//   ....[3]....
        /*00a4*/ 	.word	0x00000ae0


	//   ....[4]....
        /*00a8*/ 	.word	0x00000be0


	//   ....[5]....
        /*00ac*/ 	.word	0x00000d50


	//   ....[6]....
        /*00b0*/ 	.word	0x00000ef0


	//   ....[7]....
        /*00b4*/ 	.word	0x000010a0


	//   ....[8]....
        /*00b8*/ 	.word	0x000023e0


	//   ....[9]....
        /*00bc*/ 	.word	0x00003f70


	//   ....[10]....
        /*00c0*/ 	.word	0x00004180


	//   ....[11]....
        /*00c4*/ 	.word	0x000041b0


	//   ....[12]....
        /*00c8*/ 	.word	0x00004b80


	//   ....[13]....
        /*00cc*/ 	.word	0x00004db0


	//----- nvinfo : EIATTR_VRC_CTA_INIT_COUNT
	.align		4
.L_43:
        /*00d0*/ 	.byte	0x02, 0x4a
        /*00d2*/ 	.byte	0x80
	.zero		1


	//----- nvinfo : EIATTR_SYSCALL_OFFSETS
	.align		4
        /*00d4*/ 	.byte	0x04, 0x46
        /*00d6*/ 	.short	(.L_45 - .L_44)


	//   ....[0]....
.L_44:
        /*00d8*/ 	.word	0x00006430


	//   ....[1]....
        /*00dc*/ 	.word	0x00006570


	//   ....[2]....
        /*00e0*/ 	.word	0x00006cf0


	//----- nvinfo : EIATTR_MBARRIER_INSTR_OFFSETS
	.align		4
.L_45:
        /*00e4*/ 	.byte	0x04, 0x39
        /*00e6*/ 	.short	(.L_47 - .L_46)


	//   ....[0]....
.L_46:
        /*00e8*/ 	.word	0x00000620
        /*00ec*/ 	.word	0x000000ff
        /*00f0*/ 	.word	0x00000000
        /*00f4*/ 	.short	0x0100
        /*00f6*/ 	.byte	0x04
	.zero		1


	//   ....[1]....
        /*00f8*/ 	.word	0x00000630
        /*00fc*/ 	.word	0x000000ff
        /*0100*/ 	.word	0x000000d8
        /*0104*/ 	.short	0x0100
        /*0106*/ 	.byte	0x04
	.zero		1


	//   ....[2]....
        /*0108*/ 	.word	0x00000640
        /*010c*/ 	.word	0x000000ff
        /*0110*/ 	.word	0x00000008
        /*0114*/ 	.short	0x0100
        /*0116*/ 	.byte	0x04
	.zero		1


	//   ....[3]....
        /*0118*/ 	.word	0x00000650
        /*011c*/ 	.word	0x000000ff
        /*0120*/ 	.word	0x000000e0
        /*0124*/ 	.short	0x0100
        /*0126*/ 	.byte	0x04
	.zero		1


	//   ....[4]....
        /*0128*/ 	.word	0x00000660
        /*012c*/ 	.word	0x000000ff
        /*0130*/ 	.word	0x00000010
        /*0134*/ 	.short	0x0100
        /*0136*/ 	.byte	0x04
	.zero		1


	//   ....[5]....
        /*0138*/ 	.word	0x00000670
        /*013c*/ 	.word	0x000000ff
        /*0140*/ 	.word	0x000000e8
        /*0144*/ 	.short	0x0100
        /*0146*/ 	.byte	0x04
	.zero		1


	//   ....[6]....
        /*0148*/ 	.word	0x00000680
        /*014c*/ 	.word	0x000000ff
        /*0150*/ 	.word	0x00000018
        /*0154*/ 	.short	0x0100
        /*0156*/ 	.byte	0x04
	.zero		1


	//   ....[7]....
        /*0158*/ 	.word	0x00000690
        /*015c*/ 	.word	0x000000ff
        /*0160*/ 	.word	0x000000f0
        /*0164*/ 	.short	0x0100
        /*0166*/ 	.byte	0x04
	.zero		1


	//   ....[8]....
        /*0168*/ 	.word	0x000006a0
        /*016c*/ 	.word	0x000000ff
        /*0170*/ 	.word	0x00000020
        /*0174*/ 	.short	0x0100
        /*0176*/ 	.byte	0x04
	.zero		1


	//   ....[9]....
        /*0178*/ 	.word	0x000006b0
        /*017c*/ 	.word	0x000000ff
        /*0180*/ 	.word	0x000000f8
        /*0184*/ 	.short	0x0100
        /*0186*/ 	.byte	0x04
	.zero		1


	//   ....[10]....
        /*0188*/ 	.word	0x000006c0
        /*018c*/ 	.word	0x000000ff
        /*0190*/ 	.word	0x00000028
        /*0194*/ 	.short	0x0100
        /*0196*/ 	.byte	0x04
	.zero		1


	//   ....[11]....
        /*0198*/ 	.word	0x000006d0
        /*019c*/ 	.word	0x000000ff
        /*01a0*/ 	.word	0x00000100
        /*01a4*/ 	.short	0x0100
        /*01a6*/ 	.byte	0x04
	.zero		1


	//   ....[12]....
        /*01a8*/ 	.word	0x000006e0
        /*01ac*/ 	.word	0x000000ff
        /*01b0*/ 	.word	0x00000030
        /*01b4*/ 	.short	0x0100
        /*01b6*/ 	.byte	0x04
	.zero		1


	//   ....[13]....
        /*01b8*/ 	.word	0x000006f0
        /*01bc*/ 	.word	0x000000ff
        /*01c0*/ 	.word	0x00000108
        /*01c4*/ 	.short	0x0100
        /*01c6*/ 	.byte	0x04
	.zero		1


	//   ....[14]....
        /*01c8*/ 	.word	0x00000700
        /*01cc*/ 	.word	0x000000ff
        /*01d0*/ 	.word	0x00000038
        /*01d4*/ 	.short	0x0100
        /*01d6*/ 	.byte	0x04
	.zero		1


	//   ....[15]....
        /*01d8*/ 	.word	0x00000710
        /*01dc*/ 	.word	0x000000ff
        /*01e0*/ 	.word	0x00000110
        /*01e4*/ 	.short	0x0100
        /*01e6*/ 	.byte	0x04
	.zero		1


	//   ....[16]....
        /*01e8*/ 	.word	0x00000720
        /*01ec*/ 	.word	0x000000ff
        /*01f0*/ 	.word	0x00000040
        /*01f4*/ 	.short	0x0100
        /*01f6*/ 	.byte	0x04
	.zero		1


	//   ....[17]....
        /*01f8*/ 	.word	0x00000730
        /*01fc*/ 	.word	0x000000ff
        /*0200*/ 	.word	0x00000118
        /*0204*/ 	.short	0x0100
        /*0206*/ 	.byte	0x04
	.zero		1


	//   ....[18]....
        /*0208*/ 	.word	0x00000740
        /*020c*/ 	.word	0x000000ff
        /*0210*/ 	.word	0x00000048
        /*0214*/ 	.short	0x0100
        /*0216*/ 	.byte	0x04
	.zero		1


	//   ....[19]....
        /*0218*/ 	.word	0x00000750
        /*021c*/ 	.word	0x000000ff
        /*0220*/ 	.word	0x00000120
        /*0224*/ 	.short	0x0100
        /*0226*/ 	.byte	0x04
	.zero		1


	//   ....[20]....
        /*0228*/ 	.word	0x00000760
        /*022c*/ 	.word	0x000000ff
        /*0230*/ 	.word	0x00000050
        /*0234*/ 	.short	0x0100
        /*0236*/ 	.byte	0x04
	.zero		1


	//   ....[21]....
        /*0238*/ 	.word	0x00000770
        /*023c*/ 	.word	0x000000ff
        /*0240*/ 	.word	0x00000128
        /*0244*/ 	.short	0x0100
        /*0246*/ 	.byte	0x04
	.zero		1


	//   ....[22]....
        /*0248*/ 	.word	0x00000780
        /*024c*/ 	.word	0x000000ff
        /*0250*/ 	.word	0x00000058
        /*0254*/ 	.short	0x0100
        /*0256*/ 	.byte	0x04
	.zero		1


	//   ....[23]....
        /*0258*/ 	.word	0x00000790
        /*025c*/ 	.word	0x000000ff
        /*0260*/ 	.word	0x00000130
        /*0264*/ 	.short	0x0100
        /*0266*/ 	.byte	0x04
	.zero		1


	//   ....[24]....
        /*0268*/ 	.word	0x000007a0
        /*026c*/ 	.word	0x000000ff
        /*0270*/ 	.word	0x00000060
        /*0274*/ 	.short	0x0100
        /*0276*/ 	.byte	0x04
	.zero		1


	//   ....[25]....
        /*0278*/ 	.word	0x000007b0
        /*027c*/ 	.word	0x000000ff
        /*0280*/ 	.word	0x00000138
        /*0284*/ 	.short	0x0100
        /*0286*/ 	.byte	0x04
	.zero		1


	//   ....[26]....
        /*0288*/ 	.word	0x000007c0
        /*028c*/ 	.word	0x000000ff
        /*0290*/ 	.word	0x00000068
        /*0294*/ 	.short	0x0100
        /*0296*/ 	.byte	0x04
	.zero		1


	//   ....[27]....
        /*0298*/ 	.word	0x000007d0
        /*029c*/ 	.word	0x000000ff
        /*02a0*/ 	.word	0x00000140
        /*02a4*/ 	.short	0x0100
        /*02a6*/ 	.byte	0x04
	.zero		1


	//   ....[28]....
        /*02a8*/ 	.word	0x000007e0
        /*02ac*/ 	.word	0x000000ff
        /*02b0*/ 	.word	0x00000070
        /*02b4*/ 	.short	0x0100
        /*02b6*/ 	.byte	0x04
	.zero		1


	//   ....[29]....
        /*02b8*/ 	.word	0x000007f0
        /*02bc*/ 	.word	0x000000ff
        /*02c0*/ 	.word	0x00000148
        /*02c4*/ 	.short	0x0100
        /*02c6*/ 	.byte	0x04
	.zero		1


	//   ....[30]....
        /*02c8*/ 	.word	0x00000800
        /*02cc*/ 	.word	0x000000ff
        /*02d0*/ 	.word	0x00000078
        /*02d4*/ 	.short	0x0100
        /*02d6*/ 	.byte	0x04
	.zero		1


	//   ....[31]....
        /*02d8*/ 	.word	0x00000810
        /*02dc*/ 	.word	0x000000ff
        /*02e0*/ 	.word	0x00000150
        /*02e4*/ 	.short	0x0100
        /*02e6*/ 	.byte	0x04
	.zero		1


	//   ....[32]....
        /*02e8*/ 	.word	0x00000820
        /*02ec*/ 	.word	0x000000ff
        /*02f0*/ 	.word	0x00000080
        /*02f4*/ 	.short	0x0100
        /*02f6*/ 	.byte	0x04
	.zero		1


	//   ....[33]....
        /*02f8*/ 	.word	0x00000830
        /*02fc*/ 	.word	0x000000ff
        /*0300*/ 	.word	0x00000158
        /*0304*/ 	.short	0x0100
        /*0306*/ 	.byte	0x04
	.zero		1


	//   ....[34]....
        /*0308*/ 	.word	0x00000840
        /*030c*/ 	.word	0x000000ff
        /*0310*/ 	.word	0x00000088
        /*0314*/ 	.short	0x0100
        /*0316*/ 	.byte	0x04
	.zero		1


	//   ....[35]....
        /*0318*/ 	.word	0x00000850
        /*031c*/ 	.word	0x000000ff
        /*0320*/ 	.word	0x00000160
        /*0324*/ 	.short	0x0100
        /*0326*/ 	.byte	0x04
	.zero		1


	//   ....[36]....
        /*0328*/ 	.word	0x00000860
        /*032c*/ 	.word	0x000000ff
        /*0330*/ 	.word	0x00000090
        /*0334*/ 	.short	0x0100
        /*0336*/ 	.byte	0x04
	.zero		1


	//   ....[37]....
        /*0338*/ 	.word	0x00000870
        /*033c*/ 	.word	0x000000ff
        /*0340*/ 	.word	0x00000168
        /*0344*/ 	.short	0x0100
        /*0346*/ 	.byte	0x04
	.zero		1


	//   ....[38]....
        /*0348*/ 	.word	0x00000880
        /*034c*/ 	.word	0x000000ff
        /*0350*/ 	.word	0x00000098
        /*0354*/ 	.short	0x0100
        /*0356*/ 	.byte	0x04
	.zero		1


	//   ....[39]....
        /*0358*/ 	.word	0x00000890
        /*035c*/ 	.word	0x000000ff
        /*0360*/ 	.word	0x00000170
        /*0364*/ 	.short	0x0100
        /*0366*/ 	.byte	0x04
	.zero		1


	//   ....[40]....
        /*0368*/ 	.word	0x000008a0
        /*036c*/ 	.word	0x000000ff
        /*0370*/ 	.word	0x000000a0
        /*0374*/ 	.short	0x0100
        /*0376*/ 	.byte	0x04
	.zero		1


	//   ....[41]....
        /*0378*/ 	.word	0x000008b0
        /*037c*/ 	.word	0x000000ff
        /*0380*/ 	.word	0x00000178
        /*0384*/ 	.short	0x0100
        /*0386*/ 	.byte	0x04
	.zero		1


	//   ....[42]....
        /*0388*/ 	.word	0x000008c0
        /*038c*/ 	.word	0x000000ff
        /*0390*/ 	.word	0x000000a8
        /*0394*/ 	.short	0x0100
        /*0396*/ 	.byte	0x04
	.zero		1


	//   ....[43]....
        /*0398*/ 	.word	0x000008d0
        /*039c*/ 	.word	0x000000ff
        /*03a0*/ 	.word	0x00000180
        /*03a4*/ 	.short	0x0100
        /*03a6*/ 	.byte	0x04
	.zero		1


	//   ....[44]....
        /*03a8*/ 	.word	0x000008e0
        /*03ac*/ 	.word	0x000000ff
        /*03b0*/ 	.word	0x000000b0
        /*03b4*/ 	.short	0x0100
        /*03b6*/ 	.byte	0x04
	.zero		1


	//   ....[45]....
        /*03b8*/ 	.word	0x000008f0
        /*03bc*/ 	.word	0x000000ff
        /*03c0*/ 	.word	0x00000188
        /*03c4*/ 	.short	0x0100
        /*03c6*/ 	.byte	0x04
	.zero		1


	//   ....[46]....
        /*03c8*/ 	.word	0x00000900
        /*03cc*/ 	.word	0x000000ff
        /*03d0*/ 	.word	0x000000b8
        /*03d4*/ 	.short	0x0100
        /*03d6*/ 	.byte	0x04
	.zero		1


	//   ....[47]....
        /*03d8*/ 	.word	0x00000910
        /*03dc*/ 	.word	0x000000ff
        /*03e0*/ 	.word	0x00000190
        /*03e4*/ 	.short	0x0100
        /*03e6*/ 	.byte	0x04
	.zero		1


	//   ....[48]....
        /*03e8*/ 	.word	0x00000920
        /*03ec*/ 	.word	0x000000ff
        /*03f0*/ 	.word	0x000000c0
        /*03f4*/ 	.short	0x0100
        /*03f6*/ 	.byte	0x04
	.zero		1


	//   ....[49]....
        /*03f8*/ 	.word	0x00000930
        /*03fc*/ 	.word	0x000000ff
        /*0400*/ 	.word	0x00000198
        /*0404*/ 	.short	0x0100
        /*0406*/ 	.byte	0x04
	.zero		1


	//   ....[50]....
        /*0408*/ 	.word	0x00000940
        /*040c*/ 	.word	0x000000ff
        /*0410*/ 	.word	0x000000c8
        /*0414*/ 	.short	0x0100
        /*0416*/ 	.byte	0x04
	.zero		1


	//   ....[51]....
        /*0418*/ 	.word	0x00000950
        /*041c*/ 	.word	0x000000ff
        /*0420*/ 	.word	0x000001a0
        /*0424*/ 	.short	0x0100
        /*0426*/ 	.byte	0x04
	.zero		1


	//   ....[52]....
        /*0428*/ 	.word	0x00000960
        /*042c*/ 	.word	0x000000ff
        /*0430*/ 	.word	0x000000d0
        /*0434*/ 	.short	0x0100
        /*0436*/ 	.byte	0x04
	.zero		1


	//   ....[53]....
        /*0438*/ 	.word	0x00000970
        /*043c*/ 	.word	0x000000ff
        /*0440*/ 	.word	0x000001a8
        /*0444*/ 	.short	0x0100
        /*0446*/ 	.byte	0x04
	.zero		1


	//   ....[54]....
        /*0448*/ 	.word	0x00000ab0
        /*044c*/ 	.word	0x000000ff
        /*0450*/ 	.word	0x000001b0
        /*0454*/ 	.short	0x0100
        /*0456*/ 	.byte	0x04
	.zero		1


	//   ....[55]....
        /*0458*/ 	.word	0x00000ac0
        /*045c*/ 	.word	0x000000ff
        /*0460*/ 	.word	0x000001b8
        /*0464*/ 	.short	0x0100
        /*0466*/ 	.byte	0x04
	.zero		1


	//   ....[56]....
        /*0468*/ 	.word	0x00000bb0
        /*046c*/ 	.word	0x000000ff
        /*0470*/ 	.word	0x000001c0
        /*0474*/ 	.short	0x0100
        /*0476*/ 	.byte	0x06
	.zero		1


	//   ....[57]....
        /*0478*/ 	.word	0x00000bc0
        /*047c*/ 	.word	0x000000ff
        /*0480*/ 	.word	0x000001c8
        /*0484*/ 	.short	0x0100
        /*0486*/ 	.byte	0x06
	.zero		1


	//   ....[58]....
        /*0488*/ 	.word	0x00000d00
        /*048c*/ 	.word	0x000000ff
        /*0490*/ 	.word	0x000001d0
        /*0494*/ 	.short	0x0100
        /*0496*/ 	.byte	0x06
	.zero		1


	//   ....[59]....
        /*0498*/ 	.word	0x00000d10
        /*049c*/ 	.word	0x000000ff
        /*04a0*/ 	.word	0x000001e0
        /*04a4*/ 	.short	0x0100
        /*04a6*/ 	.byte	0x06
	.zero		1


	//   ....[60]....
        /*04a8*/ 	.word	0x00000d20
        /*04ac*/ 	.word	0x000000ff
        /*04b0*/ 	.word	0x000001d8
        /*04b4*/ 	.short	0x0100
        /*04b6*/ 	.byte	0x06
	.zero		1


	//   ....[61]....
        /*04b8*/ 	.word	0x00000d30
        /*04bc*/ 	.word	0x000000ff
        /*04c0*/ 	.word	0x000001e8
        /*04c4*/ 	.short	0x0100
        /*04c6*/ 	.byte	0x06
	.zero		1


	//   ....[62]....
        /*04c8*/ 	.word	0x00000e60
        /*04cc*/ 	.word	0x000000ff
        /*04d0*/ 	.word	0x000001f0
        /*04d4*/ 	.short	0x0100
        /*04d6*/ 	.byte	0x04
	.zero		1


	//   ....[63]....
        /*04d8*/ 	.word	0x00000e70
        /*04dc*/ 	.word	0x000000ff
        /*04e0*/ 	.word	0x00000210
        /*04e4*/ 	.short	0x0100
        /*04e6*/ 	.byte	0x04
	.zero		1


	//   ....[64]....
        /*04e8*/ 	.word	0x00000e80
        /*04ec*/ 	.word	0x000000ff
        /*04f0*/ 	.word	0x000001f8
        /*04f4*/ 	.short	0x0100
        /*04f6*/ 	.byte	0x04
	.zero		1


	//   ....[65]....
        /*04f8*/ 	.word	0x00000e90
        /*04fc*/ 	.word	0x000000ff
        /*0500*/ 	.word	0x00000218
        /*0504*/ 	.short	0x0100
        /*0506*/ 	.byte	0x04
	.zero		1


	//   ....[66]....
        /*0508*/ 	.word	0x00000ea0
        /*050c*/ 	.word	0x000000ff
        /*0510*/ 	.word	0x00000200
        /*0514*/ 	.short	0x0100
        /*0516*/ 	.byte	0x04
	.zero		1


	//   ....[67]....
        /*0518*/ 	.word	0x00000eb0
        /*051c*/ 	.word	0x000000ff
        /*0520*/ 	.word	0x00000220
        /*0524*/ 	.short	0x0100
        /*0526*/ 	.byte	0x04
	.zero		1


	//   ....[68]....
        /*0528*/ 	.word	0x00000ec0
        /*052c*/ 	.word	0x000000ff
        /*0530*/ 	.word	0x00000208
        /*0534*/ 	.short	0x0100
        /*0536*/ 	.byte	0x04
	.zero		1


	//   ....[69]....
        /*0538*/ 	.word	0x00000ed0
        /*053c*/ 	.word	0x000000ff
        /*0540*/ 	.word	0x00000228
        /*0544*/ 	.short	0x0100
        /*0546*/ 	.byte	0x04
	.zero		1


	//   ....[70]....
        /*0548*/ 	.word	0x00000fc0
        /*054c*/ 	.word	0x000000ff
        /*0550*/ 	.word	0x00000230
        /*0554*/ 	.short	0x0100
        /*0556*/ 	.byte	0x04
	.zero		1


	//   ....[71]....
        /*0558*/ 	.word	0x00000fd0
        /*055c*/ 	.word	0x000000ff
        /*0560*/ 	.word	0x00000240
        /*0564*/ 	.short	0x0100
        /*0566*/ 	.byte	0x04
	.zero		1


	//   ....[72]....
        /*0568*/ 	.word	0x00000fe0
        /*056c*/ 	.word	0x000000ff
        /*0570*/ 	.word	0x00000238
        /*0574*/ 	.short	0x0100
        /*0576*/ 	.byte	0x04
	.zero		1


	//   ....[73]....
        /*0578*/ 	.word	0x00000ff0
        /*057c*/ 	.word	0x000000ff
        /*0580*/ 	.word	0x00000248
        /*0584*/ 	.short	0x0100
        /*0586*/ 	.byte	0x04
	.zero		1


	//   ....[74]....
        /*0588*/ 	.word	0x00001c60
        /*058c*/ 	.word	0x00000000
        /*0590*/ 	.word	0x00000240
        /*0594*/ 	.short	0x010a
        /*0596*/ 	.byte	0xff
	.zero		1


	//   ....[75]....
        /*0598*/ 	.word	0x00001c90
        /*059c*/ 	.word	0x00000000
        /*05a0*/ 	.word	0x00000230
        /*05a4*/ 	.short	0x0101
        /*05a6*/ 	.byte	0xff
	.zero		1


	//   ....[76]....
        /*05a8*/ 	.word	0x00001d60
        /*05ac*/ 	.word	0x000000ff
        /*05b0*/ 	.word	0x000000d8
        /*05b4*/ 	.short	0x010a
        /*05b6*/ 	.byte	0x04
	.zero		1


	//   ....[77]....
        /*05b8*/ 	.word	0x00001de0
        /*05bc*/ 	.word	0x000000ff
        /*05c0*/ 	.word	0x000000d8
        /*05c4*/ 	.short	0x010a
        /*05c6*/ 	.byte	0x21
	.zero		1


	//   ....[78]....
        /*05c8*/ 	.word	0x00001f80
        /*05cc*/ 	.word	0x000000ff
        /*05d0*/ 	.word	0x000000d8
        /*05d4*/ 	.short	0x010a
        /*05d6*/ 	.byte	0x08
	.zero		1


	//   ....[79]....
        /*05d8*/ 	.word	0x00002090
        /*05dc*/ 	.word	0x000000ff
        /*05e0*/ 	.word	0x000001c8
        /*05e4*/ 	.short	0x0101
        /*05e6*/ 	.byte	0x06
	.zero		1


	//   ....[80]....
        /*05e8*/ 	.word	0x000020b0
        /*05ec*/ 	.word	0x000000ff
        /*05f0*/ 	.word	0x000000d8
        /*05f4*/ 	.short	0x010a
        /*05f6*/ 	.byte	0x04
	.zero		1


	//   ....[81]....
        /*05f8*/ 	.word	0x00002130
        /*05fc*/ 	.word	0x000000ff
        /*0600*/ 	.word	0x000000d8
        /*0604*/ 	.short	0x010a
        /*0606*/ 	.byte	0x11
	.zero		1


	//   ....[82]....
        /*0608*/ 	.word	0x000022d0
        /*060c*/ 	.word	0x000000ff
        /*0610*/ 	.word	0x000000d8
        /*0614*/ 	.short	0x010a
        /*0616*/ 	.byte	0x07
	.zero		1


	//   ....[83]....
        /*0618*/ 	.word	0x00002410
        /*061c*/ 	.word	0x00000003
        /*0620*/ 	.word	0x000001d0
        /*0624*/ 	.short	0x010a
        /*0626*/ 	.byte	0xff
	.zero		1


	//   ....[84]....
        /*0628*/ 	.word	0x00002560
        /*062c*/ 	.word	0x00000000
        /*0630*/ 	.word	0x00000000
        /*0634*/ 	.short	0x0101
        /*0636*/ 	.byte	0xff
	.zero		1


	//   ....[85]....
        /*0638*/ 	.word	0x00002b00
        /*063c*/ 	.word	0x000000ff
        /*0640*/ 	.word	0x00000000
        /*0644*/ 	.short	0x010a
        /*0646*/ 	.byte	0x04
	.zero		1


	//   ....[86]....
        /*0648*/ 	.word	0x00002b90
        /*064c*/ 	.word	0x000000ff
        /*0650*/ 	.word	0x00000000
        /*0654*/ 	.short	0x010a
        /*0656*/ 	.byte	0x05
	.zero		1


	//   ....[87]....
        /*0658*/ 	.word	0x00002c20
        /*065c*/ 	.word	0x000000ff
        /*0660*/ 	.word	0x00000000
        /*0664*/ 	.short	0x010a
        /*0666*/ 	.byte	0x05
	.zero		1


	//   ....[88]....
        /*0668*/ 	.word	0x00002cb0
        /*066c*/ 	.word	0x000000ff
        /*0670*/ 	.word	0x00000000
        /*0674*/ 	.short	0x010a
        /*0676*/ 	.byte	0x05
	.zero		1


	//   ....[89]....
        /*0678*/ 	.word	0x00002d40
        /*067c*/ 	.word	0x000000ff
        /*0680*/ 	.word	0x00000000
        /*0684*/ 	.short	0x010a
        /*0686*/ 	.byte	0x05
	.zero		1


	//   ....[90]....
        /*0688*/ 	.word	0x00002dd0
        /*068c*/ 	.word	0x000000ff
        /*0690*/ 	.word	0x00000000
        /*0694*/ 	.short	0x010a
        /*0696*/ 	.byte	0x05
	.zero		1


	//   ....[91]....
        /*0698*/ 	.word	0x00002e60
        /*069c*/ 	.word	0x000000ff
        /*06a0*/ 	.word	0x00000000
        /*06a4*/ 	.short	0x010a
        /*06a6*/ 	.byte	0x05
	.zero		1


	//   ....[92]....
        /*06a8*/ 	.word	0x00002ef0
        /*06ac*/ 	.word	0x000000ff
        /*06b0*/ 	.word	0x00000000
        /*06b4*/ 	.short	0x010a
        /*06b6*/ 	.byte	0x05
	.zero		1


	//   ....[93]....
        /*06b8*/ 	.word	0x00002f80
        /*06bc*/ 	.word	0x000000ff
        /*06c0*/ 	.word	0x00000000
        /*06c4*/ 	.short	0x010a
        /*06c6*/ 	.byte	0x05
	.zero		1


	//   ....[94]....
        /*06c8*/ 	.word	0x00003010
        /*06cc*/ 	.word	0x000000ff
        /*06d0*/ 	.word	0x00000000
        /*06d4*/ 	.short	0x010a
        /*06d6*/ 	.byte	0x05
	.zero		1


	//   ....[95]....
        /*06d8*/ 	.word	0x000030a0
        /*06dc*/ 	.word	0x000000ff
        /*06e0*/ 	.word	0x00000000
        /*06e4*/ 	.short	0x010a
        /*06e6*/ 	.byte	0x05
	.zero		1


	//   ....[96]....
        /*06e8*/ 	.word	0x00003130
        /*06ec*/ 	.word	0x000000ff
        /*06f0*/ 	.word	0x00000000
        /*06f4*/ 	.short	0x010a
        /*06f6*/ 	.byte	0x05
	.zero		1


	//   ....[97]....
        /*06f8*/ 	.word	0x000031c0
        /*06fc*/ 	.word	0x000000ff
        /*0700*/ 	.word	0x00000000
        /*0704*/ 	.short	0x010a
        /*0706*/ 	.byte	0x05
	.zero		1


	//   ....[98]....
        /*0708*/ 	.word	0x00003250
        /*070c*/ 	.word	0x000000ff
        /*0710*/ 	.word	0x00000000
        /*0714*/ 	.short	0x010a
        /*0716*/ 	.byte	0x05
	.zero		1


	//   ....[99]....
        /*0718*/ 	.word	0x000032e0
        /*071c*/ 	.word	0x000000ff
        /*0720*/ 	.word	0x00000000
        /*0724*/ 	.short	0x010a
        /*0726*/ 	.byte	0x05
	.zero		1


	//   ....[100]....
        /*0728*/ 	.word	0x00003370
        /*072c*/ 	.word	0x000000ff
        /*0730*/ 	.word	0x00000000
        /*0734*/ 	.short	0x010a
        /*0736*/ 	.byte	0x05
	.zero		1


	//   ....[101]....
        /*0738*/ 	.word	0x00003400
        /*073c*/ 	.word	0x000000ff
        /*0740*/ 	.word	0x00000000
        /*0744*/ 	.short	0x010a
        /*0746*/ 	.byte	0x05
	.zero		1


	//   ....[102]....
        /*0748*/ 	.word	0x00003490
        /*074c*/ 	.word	0x000000ff
        /*0750*/ 	.word	0x00000000
        /*0754*/ 	.short	0x010a
        /*0756*/ 	.byte	0x05
	.zero		1


	//   ....[103]....
        /*0758*/ 	.word	0x00003520
        /*075c*/ 	.word	0x000000ff
        /*0760*/ 	.word	0x00000000
        /*0764*/ 	.short	0x010a
        /*0766*/ 	.byte	0x05
	.zero		1


	//   ....[104]....
        /*0768*/ 	.word	0x000035b0
        /*076c*/ 	.word	0x000000ff
        /*0770*/ 	.word	0x00000000
        /*0774*/ 	.short	0x010a
        /*0776*/ 	.byte	0x05
	.zero		1


	//   ....[105]....
        /*0778*/ 	.word	0x00003640
        /*077c*/ 	.word	0x000000ff
        /*0780*/ 	.word	0x00000000
        /*0784*/ 	.short	0x010a
        /*0786*/ 	.byte	0x05
	.zero		1


	//   ....[106]....
        /*0788*/ 	.word	0x000036d0
        /*078c*/ 	.word	0x000000ff
        /*0790*/ 	.word	0x00000000
        /*0794*/ 	.short	0x010a
        /*0796*/ 	.byte	0x05
	.zero		1


	//   ....[107]....
        /*0798*/ 	.word	0x00003760
        /*079c*/ 	.word	0x000000ff
        /*07a0*/ 	.word	0x00000000
        /*07a4*/ 	.short	0x010a
        /*07a6*/ 	.byte	0x05
	.zero		1


	//   ....[108]....
        /*07a8*/ 	.word	0x000037f0
        /*07ac*/ 	.word	0x000000ff
        /*07b0*/ 	.word	0x00000000
        /*07b4*/ 	.short	0x010a
        /*07b6*/ 	.byte	0x05
	.zero		1


	//   ....[109]....
        /*07b8*/ 	.word	0x00003880
        /*07bc*/ 	.word	0x000000ff
        /*07c0*/ 	.word	0x00000000
        /*07c4*/ 	.short	0x010a
        /*07c6*/ 	.byte	0x05
	.zero		1


	//   ....[110]....
        /*07c8*/ 	.word	0x00003910
        /*07cc*/ 	.word	0x000000ff
        /*07d0*/ 	.word	0x00000000
        /*07d4*/ 	.short	0x010a
        /*07d6*/ 	.byte	0x05
	.zero		1


	//   ....[111]....
        /*07d8*/ 	.word	0x000039b0
        /*07dc*/ 	.word	0x00000000
        /*07e0*/ 	.word	0x00000000
        /*07e4*/ 	.short	0x010a
        /*07e6*/ 	.byte	0xff
	.zero		1


	//   ....[112]....
        /*07e8*/ 	.word	0x00003ad0
        /*07ec*/ 	.word	0x00000002
        /*07f0*/ 	.word	0x00000230
        /*07f4*/ 	.short	0x010a
        /*07f6*/ 	.byte	0xff
	.zero		1


	//   ....[113]....
        /*07f8*/ 	.word	0x00003b40
        /*07fc*/ 	.word	0x00000002
        /*0800*/ 	.word	0x00000000
        /*0804*/ 	.short	0x0101
        /*0806*/ 	.byte	0xff
	.zero		1


	//   ....[114]....
        /*0808*/ 	.word	0x00003b60
        /*080c*/ 	.word	0x000000ff
        /*0810*/ 	.word	0x000001e0
        /*0814*/ 	.short	0x010a
        /*0816*/ 	.byte	0x04
	.zero		1


	//   ....[115]....
        /*0818*/ 	.word	0x00003c80
        /*081c*/ 	.word	0x00000002
        /*0820*/ 	.word	0x000001d0
        /*0824*/ 	.short	0x010a
        /*0826*/ 	.byte	0xff
	.zero		1


	//   ....[116]....
        /*0828*/ 	.word	0x00003d80
        /*082c*/ 	.word	0x00000002
        /*0830*/ 	.word	0x00000000
        /*0834*/ 	.short	0x0101
        /*0836*/ 	.byte	0xff
	.zero		1


	//   ....[117]....
        /*0838*/ 	.word	0x00003e10
        /*083c*/ 	.word	0x000000ff
        /*0840*/ 	.word	0x000001e0
        /*0844*/ 	.short	0x0106
        /*0846*/ 	.byte	0x04
	.zero		1


	//   ....[118]....
        /*0848*/ 	.word	0x00003e30
        /*084c*/ 	.word	0x000000ff
        /*0850*/ 	.word	0x000001e0
        /*0854*/ 	.short	0x010a
        /*0856*/ 	.byte	0x04
	.zero		1


	//   ....[119]....
        /*0858*/ 	.word	0x00003ec0
        /*085c*/ 	.word	0x000000ff
        /*0860*/ 	.word	0x000001e0
        /*0864*/ 	.short	0x0106
        /*0866*/ 	.byte	0x07
	.zero		1


	//   ....[120]....
        /*0868*/ 	.word	0x00003f00
        /*086c*/ 	.word	0x00000000
        /*0870*/ 	.word	0x000001e0
        /*0874*/ 	.short	0x010a
        /*0876*/ 	.byte	0xff
	.zero		1


	//   ....[121]....
        /*0878*/ 	.word	0x00004410
        /*087c*/ 	.word	0x00000000
        /*0880*/ 	.word	0x000001d0
        /*0884*/ 	.short	0x010a
        /*0886*/ 	.byte	0xff
	.zero		1


	//   ....[122]....
        /*0888*/ 	.word	0x00004510
        /*088c*/ 	.word	0x00000003
        /*0890*/ 	.word	0x00000000
        /*0894*/ 	.short	0x0101
        /*0896*/ 	.byte	0xff
	.zero		1


	//   ....[123]....
        /*0898*/ 	.word	0x00004520
        /*089c*/ 	.word	0x000000ff
        /*08a0*/ 	.word	0x00000000
        /*08a4*/ 	.short	0x010a
        /*08a6*/ 	.byte	0x04
	.zero		1


	//   ....[124]....
        /*08a8*/ 	.word	0x000045a0
        /*08ac*/ 	.word	0x000000ff
        /*08b0*/ 	.word	0x00000210
        /*08b4*/ 	.short	0x010a
        /*08b6*/ 	.byte	0x17
	.zero		1


	//   ....[125]....
        /*08b8*/ 	.word	0x00004680
        /*08bc*/ 	.word	0x000000ff
        /*08c0*/ 	.word	0x00000000
        /*08c4*/ 	.short	0x010a
        /*08c6*/ 	.byte	0x05
	.zero		1


	//   ....[126]....
        /*08c8*/ 	.word	0x000047c0
        /*08cc*/ 	.word	0x000000ff
        /*08d0*/ 	.word	0x00000000
        /*08d4*/ 	.short	0x010a
        /*08d6*/ 	.byte	0x04
	.zero		1


	//   ....[127]....
        /*08d8*/ 	.word	0x000049b0
        /*08dc*/ 	.word	0x000000ff
        /*08e0*/ 	.word	0x00000000
        /*08e4*/ 	.short	0x010a
        /*08e6*/ 	.byte	0x04
	.zero		1


	//   ....[128]....
        /*08e8*/ 	.word	0x00004a40
        /*08ec*/ 	.word	0x000000ff
        /*08f0*/ 	.word	0x00000000
        /*08f4*/ 	.short	0x010a
        /*08f6*/ 	.byte	0x05
	.zero		1


	//   ....[129]....
        /*08f8*/ 	.word	0x00004ad0
        /*08fc*/ 	.word	0x000000ff
        /*0900*/ 	.word	0x00000000
        /*0904*/ 	.short	0x010a
        /*0906*/ 	.byte	0x05
	.zero		1


	//   ....[130]....
        /*0908*/ 	.word	0x00004b60
        /*090c*/ 	.word	0x000000ff
        /*0910*/ 	.word	0x00000000
        /*0914*/ 	.short	0x010a
        /*0916*/ 	.byte	0x04
	.zero		1


	//   ....[131]....
        /*0918*/ 	.word	0x00005000
        /*091c*/ 	.word	0x00000007
        /*0920*/ 	.word	0x000001d0
        /*0924*/ 	.short	0x010a
        /*0926*/ 	.byte	0xff
	.zero		1


	//   ....[132]....
        /*0928*/ 	.word	0x00005170
        /*092c*/ 	.word	0x00000000
        /*0930*/ 	.word	0x00000000
        /*0934*/ 	.short	0x0101
        /*0936*/ 	.byte	0xff
	.zero		1


	//   ....[133]....
        /*0938*/ 	.word	0x000055e0
        /*093c*/ 	.word	0x000000ff
        /*0940*/ 	.word	0x000001c8
        /*0944*/ 	.short	0x010a
        /*0946*/ 	.byte	0x11
	.zero		1


	//   ....[134]....
        /*0948*/ 	.word	0x00005760
        /*094c*/ 	.word	0x000000ff
        /*0950*/ 	.word	0x000001b8
        /*0954*/ 	.short	0x010a
        /*0956*/ 	.byte	0x11
	.zero		1


	//   ....[135]....
        /*0958*/ 	.word	0x00005970
        /*095c*/ 	.word	0x000000ff
        /*0960*/ 	.word	0x000001b0
        /*0964*/ 	.short	0x010b
        /*0966*/ 	.byte	0x11
	.zero		1


	//   ....[136]....
        /*0968*/ 	.word	0x00005980
        /*096c*/ 	.word	0x000000ff
        /*0970*/ 	.word	0x00000000
        /*0974*/ 	.short	0x0101
        /*0976*/ 	.byte	0x30
	.zero		1


	//   ....[137]....
        /*0978*/ 	.word	0x000059c0
        /*097c*/ 	.word	0x00000000
        /*0980*/ 	.word	0x000001b8
        /*0984*/ 	.short	0x010a
        /*0986*/ 	.byte	0xff
	.zero		1


	//   ....[138]....
        /*0988*/ 	.word	0x00005cf0
        /*098c*/ 	.word	0x00000003
        /*0990*/ 	.word	0x000001d0
        /*0994*/ 	.short	0x010a
        /*0996*/ 	.byte	0xff
	.zero		1


	//   ....[139]....
        /*0998*/ 	.word	0x00005e70
        /*099c*/ 	.word	0x00000000
        /*09a0*/ 	.word	0x00000000
        /*09a4*/ 	.short	0x0101
        /*09a6*/ 	.byte	0xff
	.zero		1


	//   ....[140]....
        /*09a8*/ 	.word	0x000068d0
        /*09ac*/ 	.word	0x000000ff
        /*09b0*/ 	.word	0x000001b0
        /*09b4*/ 	.short	0x010a
        /*09b6*/ 	.byte	0x2c
	.zero		1


	//   ....[141]....
        /*09b8*/ 	.word	0x000068e0
        /*09bc*/ 	.word	0x00000010
        /*09c0*/ 	.word	0x000001f0
        /*09c4*/ 	.short	0x010a
        /*09c6*/ 	.byte	0xff
	.zero		1


	//   ....[142]....
        /*09c8*/ 	.word	0x00006a90
        /*09cc*/ 	.word	0x000000ff
        /*09d0*/ 	.word	0x000001b0
        /*09d4*/ 	.short	0x010a
        /*09d6*/ 	.byte	0x2c
	.zero		1


	//   ....[143]....
        /*09d8*/ 	.word	0x00006b70
        /*09dc*/ 	.word	0x000000ff
        /*09e0*/ 	.word	0x00000000
        /*09e4*/ 	.short	0x0101
        /*09e6*/ 	.byte	0x04
	.zero		1


	//   ....[144]....
        /*09e8*/ 	.word	0x00006bd0
        /*09ec*/ 	.word	0x00000010
        /*09f0*/ 	.word	0x000001f0
        /*09f4*/ 	.short	0x010a
        /*09f6*/ 	.byte	0xff
	.zero		1


	//   ....[145]....
        /*09f8*/ 	.word	0x00006e90
        /*09fc*/ 	.word	0x000000ff
        /*0a00*/ 	.word	0x00000000
        /*0a04*/ 	.short	0x0101
        /*0a06*/ 	.byte	0x04
	.zero		1


	//   ....[146]....
        /*0a08*/ 	.word	0x00007890
        /*0a0c*/ 	.word	0x00000000
        /*0a10*/ 	.word	0x00000240
        /*0a14*/ 	.short	0x010a
        /*0a16*/ 	.byte	0xff
	.zero		1


	//   ....[147]....
        /*0a18*/ 	.word	0x000078f0
        /*0a1c*/ 	.word	0x00000000
        /*0a20*/ 	.word	0x000000d8
        /*0a24*/ 	.short	0x010a
        /*0a26*/ 	.byte	0xff
	.zero		1


	//   ....[148]....
        /*0a28*/ 	.word	0x00007950
        /*0a2c*/ 	.word	0x00000000
        /*0a30*/ 	.word	0x000000d8
        /*0a34*/ 	.short	0x010a
        /*0a36*/ 	.byte	0xff
	.zero		1


	//   ....[149]....
        /*0a38*/ 	.word	0x000079a0
        /*0a3c*/ 	.word	0x00000003
        /*0a40*/ 	.word	0x000001d0
        /*0a44*/ 	.short	0x010a
        /*0a46*/ 	.byte	0xff
	.zero		1


	//   ....[150]....
        /*0a48*/ 	.word	0x00007a00
        /*0a4c*/ 	.word	0x00000000
        /*0a50*/ 	.word	0x00000000
        /*0a54*/ 	.short	0x010a
        /*0a56*/ 	.byte	0xff
	.zero		1


	//   ....[151]....
        /*0a58*/ 	.word	0x00007a60
        /*0a5c*/ 	.word	0x00000000
        /*0a60*/ 	.word	0x00000000
        /*0a64*/ 	.short	0x010a
        /*0a66*/ 	.byte	0xff
	.zero		1


	//   ....[152]....
        /*0a68*/ 	.word	0x00007ac0
        /*0a6c*/ 	.word	0x00000000
        /*0a70*/ 	.word	0x00000000
        /*0a74*/ 	.short	0x010a
        /*0a76*/ 	.byte	0xff
	.zero		1


	//   ....[153]....
        /*0a78*/ 	.word	0x00007b20
        /*0a7c*/ 	.word	0x00000000
        /*0a80*/ 	.word	0x00000000
        /*0a84*/ 	.short	0x010a
        /*0a86*/ 	.byte	0xff
	.zero		1


	//   ....[154]....
        /*0a88*/ 	.word	0x00007b80
        /*0a8c*/ 	.word	0x00000000
        /*0a90*/ 	.word	0x00000000
        /*0a94*/ 	.short	0x010a
        /*0a96*/ 	.byte	0xff
	.zero		1


	//   ....[155]....
        /*0a98*/ 	.word	0x00007be0
        /*0a9c*/ 	.word	0x00000000
        /*0aa0*/ 	.word	0x00000000
        /*0aa4*/ 	.short	0x010a
        /*0aa6*/ 	.byte	0xff
	.zero		1


	//   ....[156]....
        /*0aa8*/ 	.word	0x00007c40
        /*0aac*/ 	.word	0x00000000
        /*0ab0*/ 	.word	0x00000000
        /*0ab4*/ 	.short	0x010a
        /*0ab6*/ 	.byte	0xff
	.zero		1


	//   ....[157]....
        /*0ab8*/ 	.word	0x00007ca0
        /*0abc*/ 	.word	0x00000000
        /*0ac0*/ 	.word	0x00000000
        /*0ac4*/ 	.short	0x010a
        /*0ac6*/ 	.byte	0xff
	.zero		1


	//   ....[158]....
        /*0ac8*/ 	.word	0x00007d00
        /*0acc*/ 	.word	0x00000000
        /*0ad0*/ 	.word	0x00000000
        /*0ad4*/ 	.short	0x010a
        /*0ad6*/ 	.byte	0xff
	.zero		1


	//   ....[159]....
        /*0ad8*/ 	.word	0x00007d60
        /*0adc*/ 	.word	0x00000000
        /*0ae0*/ 	.word	0x00000000
        /*0ae4*/ 	.short	0x010a
        /*0ae6*/ 	.byte	0xff
	.zero		1


	//   ....[160]....
        /*0ae8*/ 	.word	0x00007dc0
        /*0aec*/ 	.word	0x00000000
        /*0af0*/ 	.word	0x00000000
        /*0af4*/ 	.short	0x010a
        /*0af6*/ 	.byte	0xff
	.zero		1


	//   ....[161]....
        /*0af8*/ 	.word	0x00007e20
        /*0afc*/ 	.word	0x00000000
        /*0b00*/ 	.word	0x00000000
        /*0b04*/ 	.short	0x010a
        /*0b06*/ 	.byte	0xff
	.zero		1


	//   ....[162]....
        /*0b08*/ 	.word	0x00007e80
        /*0b0c*/ 	.word	0x00000000
        /*0b10*/ 	.word	0x00000000
        /*0b14*/ 	.short	0x010a
        /*0b16*/ 	.byte	0xff
	.zero		1


	//   ....[163]....
        /*0b18*/ 	.word	0x00007ee0
        /*0b1c*/ 	.word	0x00000000
        /*0b20*/ 	.word	0x00000000
        /*0b24*/ 	.short	0x010a
        /*0b26*/ 	.byte	0xff
	.zero		1


	//   ....[164]....
        /*0b28*/ 	.word	0x00007f40
        /*0b2c*/ 	.word	0x00000000
        /*0b30*/ 	.word	0x00000000
        /*0b34*/ 	.short	0x010a
        /*0b36*/ 	.byte	0xff
	.zero		1


	//   ....[165]....
        /*0b38*/ 	.word	0x00007fa0
        /*0b3c*/ 	.word	0x00000000
        /*0b40*/ 	.word	0x00000000
        /*0b44*/ 	.short	0x010a
        /*0b46*/ 	.byte	0xff
	.zero		1


	//   ....[166]....
        /*0b48*/ 	.word	0x00008000
        /*0b4c*/ 	.word	0x00000000
        /*0b50*/ 	.word	0x00000000
        /*0b54*/ 	.short	0x010a
        /*0b56*/ 	.byte	0xff
	.zero		1


	//   ....[167]....
        /*0b58*/ 	.word	0x00008060
        /*0b5c*/ 	.word	0x00000000
        /*0b60*/ 	.word	0x00000000
        /*0b64*/ 	.short	0x010a
        /*0b66*/ 	.byte	0xff
	.zero		1


	//   ....[168]....
        /*0b68*/ 	.word	0x000080c0
        /*0b6c*/ 	.word	0x00000000
        /*0b70*/ 	.word	0x00000000
        /*0b74*/ 	.short	0x010a
        /*0b76*/ 	.byte	0xff
	.zero		1


	//   ....[169]....
        /*0b78*/ 	.word	0x00008120
        /*0b7c*/ 	.word	0x00000000
        /*0b80*/ 	.word	0x00000000
        /*0b84*/ 	.short	0x010a
        /*0b86*/ 	.byte	0xff
	.zero		1


	//   ....[170]....
        /*0b88*/ 	.word	0x00008180
        /*0b8c*/ 	.word	0x00000000
        /*0b90*/ 	.word	0x00000000
        /*0b94*/ 	.short	0x010a
        /*0b96*/ 	.byte	0xff
	.zero		1


	//   ....[171]....
        /*0b98*/ 	.word	0x000081e0
        /*0b9c*/ 	.word	0x00000000
        /*0ba0*/ 	.word	0x00000000
        /*0ba4*/ 	.short	0x010a
        /*0ba6*/ 	.byte	0xff
	.zero		1


	//   ....[172]....
        /*0ba8*/ 	.word	0x00008240
        /*0bac*/ 	.word	0x00000000
        /*0bb0*/ 	.word	0x00000000
        /*0bb4*/ 	.short	0x010a
        /*0bb6*/ 	.byte	0xff
	.zero		1


	//   ....[173]....
        /*0bb8*/ 	.word	0x000082a0
        /*0bbc*/ 	.word	0x00000000
        /*0bc0*/ 	.word	0x00000000
        /*0bc4*/ 	.short	0x010a
        /*0bc6*/ 	.byte	0xff
	.zero		1


	//   ....[174]....
        /*0bc8*/ 	.word	0x00008300
        /*0bcc*/ 	.word	0x00000000
        /*0bd0*/ 	.word	0x00000000
        /*0bd4*/ 	.short	0x010a
        /*0bd6*/ 	.byte	0xff
	.zero		1


	//   ....[175]....
        /*0bd8*/ 	.word	0x00008360
        /*0bdc*/ 	.word	0x00000000
        /*0be0*/ 	.word	0x00000000
        /*0be4*/ 	.short	0x010a
        /*0be6*/ 	.byte	0xff
	.zero		1


	//   ....[176]....
        /*0be8*/ 	.word	0x000083b0
        /*0bec*/ 	.word	0x00000002
        /*0bf0*/ 	.word	0x00000230
        /*0bf4*/ 	.short	0x010a
        /*0bf6*/ 	.byte	0xff
	.zero		1


	//   ....[177]....
        /*0bf8*/ 	.word	0x00008410
        /*0bfc*/ 	.word	0x00000002
        /*0c00*/ 	.word	0x000001e0
        /*0c04*/ 	.short	0x010a
        /*0c06*/ 	.byte	0xff
	.zero		1


	//   ....[178]....
        /*0c08*/ 	.word	0x00008460
        /*0c0c*/ 	.word	0x00000002
        /*0c10*/ 	.word	0x000001d0
        /*0c14*/ 	.short	0x010a
        /*0c16*/ 	.byte	0xff
	.zero		1


	//   ....[179]....
        /*0c18*/ 	.word	0x000084c0
        /*0c1c*/ 	.word	0x00000000
        /*0c20*/ 	.word	0x000001e0
        /*0c24*/ 	.short	0x010a
        /*0c26*/ 	.byte	0xff
	.zero		1


	//   ....[180]....
        /*0c28*/ 	.word	0x00008510
        /*0c2c*/ 	.word	0x00000000
        /*0c30*/ 	.word	0x000001d0
        /*0c34*/ 	.short	0x010a
        /*0c36*/ 	.byte	0xff
	.zero		1


	//   ....[181]....
        /*0c38*/ 	.word	0x00008570
        /*0c3c*/ 	.word	0x00000002
        /*0c40*/ 	.word	0x00000210
        /*0c44*/ 	.short	0x010a
        /*0c46*/ 	.byte	0xff
	.zero		1


	//   ....[182]....
        /*0c48*/ 	.word	0x000085d0
        /*0c4c*/ 	.word	0x00000000
        /*0c50*/ 	.word	0x00000000
        /*0c54*/ 	.short	0x010a
        /*0c56*/ 	.byte	0xff
	.zero		1


	//   ....[183]....
        /*0c58*/ 	.word	0x00008630
        /*0c5c*/ 	.word	0x00000000
        /*0c60*/ 	.word	0x00000000
        /*0c64*/ 	.short	0x010a
        /*0c66*/ 	.byte	0xff
	.zero		1


	//   ....[184]....
        /*0c68*/ 	.word	0x00008690
        /*0c6c*/ 	.word	0x00000000
        /*0c70*/ 	.word	0x00000000
        /*0c74*/ 	.short	0x010a
        /*0c76*/ 	.byte	0xff
	.zero		1


	//   ....[185]....
        /*0c78*/ 	.word	0x000086f0
        /*0c7c*/ 	.word	0x00000000
        /*0c80*/ 	.word	0x00000000
        /*0c84*/ 	.short	0x010a
        /*0c86*/ 	.byte	0xff
	.zero		1


	//   ....[186]....
        /*0c88*/ 	.word	0x00008750
        /*0c8c*/ 	.word	0x00000000
        /*0c90*/ 	.word	0x00000000
        /*0c94*/ 	.short	0x010a
        /*0c96*/ 	.byte	0xff
	.zero		1


	//   ....[187]....
        /*0c98*/ 	.word	0x000087a0
        /*0c9c*/ 	.word	0x00000007
        /*0ca0*/ 	.word	0x000001d0
        /*0ca4*/ 	.short	0x010a
        /*0ca6*/ 	.byte	0xff
	.zero		1


	//   ....[188]....
        /*0ca8*/ 	.word	0x00008800
        /*0cac*/ 	.word	0x00000000
        /*0cb0*/ 	.word	0x000001c8
        /*0cb4*/ 	.short	0x010a
        /*0cb6*/ 	.byte	0xff
	.zero		1


	//   ....[189]....
        /*0cb8*/ 	.word	0x00008860
        /*0cbc*/ 	.word	0x00000000
        /*0cc0*/ 	.word	0x000001b8
        /*0cc4*/ 	.short	0x010a
        /*0cc6*/ 	.byte	0xff
	.zero		1


	//   ....[190]....
        /*0cc8*/ 	.word	0x000088b0
        /*0ccc*/ 	.word	0x00000003
        /*0cd0*/ 	.word	0x000001d0
        /*0cd4*/ 	.short	0x010a
        /*0cd6*/ 	.byte	0xff
	.zero		1


	//   ....[191]....
        /*0cd8*/ 	.word	0x00008910
        /*0cdc*/ 	.word	0x00000000
        /*0ce0*/ 	.word	0x000001b0
        /*0ce4*/ 	.short	0x010a
        /*0ce6*/ 	.byte	0xff
	.zero		1


	//   ....[192]....
        /*0ce8*/ 	.word	0x00008960
        /*0cec*/ 	.word	0x00000010
        /*0cf0*/ 	.word	0x000001f0
        /*0cf4*/ 	.short	0x010a
        /*0cf6*/ 	.byte	0xff
	.zero		1


	//----- nvinfo : EIATTR_NUM_MBARRIERS
	.align		4
.L_47:
        /*0cf8*/ 	.byte	0x03, 0x38
        /*0cfa*/ 	.short	0x004a


	//----- nvinfo : EIATTR_EXIT_INSTR_OFFSETS
	.align		4
        /*0cfc*/ 	.byte	0x04, 0x1c
        /*0cfe*/ 	.short	(.L_49 - .L_48)


	//   ....[0]....
.L_48:
        /*0d00*/ 	.word	0x000039e0


	//   ....[1]....
        /*0d04*/ 	.word	0x00003ed0


	//   ....[2]....
        /*0d08*/ 	.word	0x00003f30


	//   ....[3]....
        /*0d0c*/ 	.word	0x00004dc0


	//   ....[4]....
        /*0d10*/ 	.word	0x000059f0


	//   ....[5]....
        /*0d14*/ 	.word	0x00005a30


	//   ....[6]....
        /*0d18*/ 	.word	0x00007880


	//----- nvinfo : EIATTR_MAX_THREADS
	.align		4
.L_49:
        /*0d1c*/ 	.byte	0x04, 0x05
        /*0d1e*/ 	.short	(.L_51 - .L_50)
.L_50:
        /*0d20*/ 	.word	0x00000100
        /*0d24*/ 	.word	0x00000001
        /*0d28*/ 	.word	0x00000001


	//----- nvinfo : EIATTR_CRS_STACK_SIZE
	.align		4
.L_51:
        /*0d2c*/ 	.byte	0x04, 0x1e
        /*0d2e*/ 	.short	(.L_53 - .L_52)
.L_52:
        /*0d30*/ 	.word	0x00000000


	//----- nvinfo : EIATTR_CBANK_PARAM_SIZE
	.align		4
.L_53:
        /*0d34*/ 	.byte	0x03, 0x19
        /*0d36*/ 	.short	0x0800


	//----- nvinfo : EIATTR_PARAM_CBANK
	.align		4
        /*0d38*/ 	.byte	0x04, 0x0a
        /*0d3a*/ 	.short	(.L_55 - .L_54)
	.align		4
.L_54:
        /*0d3c*/ 	.word	index@(.nv.constant0._ZN7cutlass13device_kernelINS_4gemm6kernel13GemmUniversalIN4cute5tupleIJiiiiEEENS1_10collective13CollectiveMmaINS1_35MainloopSm100TmaUmmaWarpSpecializedILi27ELi2ELi4ENS5_IJNS4_1CILi1EEENSA_ILi8EEESB_EEEEENS5_IJNSA_ILi64EEESF_SF_EEEaNS5_IJlSB_lEEEaSH_NS4_8TiledMMAINS4_8MMA_AtomIJNS4_15SM100_MMA_S8_SSIaaiLi64ELi64ELNS4_4UMMA5MajorE0ELSM_0ELNSL_8SaturateE0EEEEEENS4_6LayoutINS5_IJSB_SB_SB_EEENS5_IJNSA_ILi0EEESS_SS_EEEEENS5_IJNS4_10UnderscoreESV_SV_EEEEENS4_23SM90_TMA_LOAD_MULTICASTENS4_14ComposedLayoutINS4_7SwizzleILi2ELi4ELi3EEENS4_18smem_ptr_flag_bitsILi8EEENSQ_INS5_IJSC_SF_EEENS5_IJSF_SB_EEEEEEEvNS4_8identityENS4_13SM90_TMA_LOADES17_vS18_EENS_8epilogue10collective18CollectiveEpilogueINS1B_23Sm100TmaWarpSpecializedILi1ELi1ELi32ELb0ELb0EEEJSG_NS5_IJNSQ_ISF_SB_EES1G_EEEaSH_aSH_NS1B_6fusion15FusionCallbacksIS1F_NS1I_17LinearCombinationIaiaiLNS_15FloatRoundStyleE2EEESG_S1H_JEEENS4_5SM1004TMEM4LOAD26SM100_TMEM_LOAD_16dp32b32xES19_S17_NS4_39AutoVectorizingCopyWithAssumedAlignmentILi128EEENS4_14SM90_TMA_STOREES17_S1T_S1T_EEEvvEEEEvNT_6ParamsE)
        /*0d40*/ 	.short	0x0380
        /*0d42*/ 	.short	0x0800


	//----- nvinfo : EIATTR_SW_WAR
	.align		4
.L_55:
        /*0d44*/ 	.byte	0x04, 0x36
        /*0d46*/ 	.short	(.L_57 - .L_56)
.L_56:
        /*0d48*/ 	.word	0x00000008
.L_57:


//--------------------- .nv.callgraph             --------------------------
	.section	.nv.callgraph,"",@"SHT_CUDA_CALLGRAPH"
	.align	4
	.sectionentsize	8
	.align		4
        /*0000*/ 	.word	0x00000000
	.align		4
        /*0004*/ 	.word	0xffffffff
	.align		4
        /*0008*/ 	.word	index@(_ZN7cutlass13device_kernelINS_4gemm6kernel13GemmUniversalIN4cute5tupleIJiiiiEEENS1_10collective13CollectiveMmaINS1_35MainloopSm100TmaUmmaWarpSpecializedILi27ELi2ELi4ENS5_IJNS4_1CILi1EEENSA_ILi8EEESB_EEEEENS5_IJNSA_ILi64EEESF_SF_EEEaNS5_IJlSB_lEEEaSH_NS4_8TiledMMAINS4_8MMA_AtomIJNS4_15SM100_MMA_S8_SSIaaiLi64ELi64ELNS4_4UMMA5MajorE0ELSM_0ELNSL_8SaturateE0EEEEEENS4_6LayoutINS5_IJSB_SB_SB_EEENS5_IJNSA_ILi0EEESS_SS_EEEEENS5_IJNS4_10UnderscoreESV_SV_EEEEENS4_23SM90_TMA_LOAD_MULTICASTENS4_14ComposedLayoutINS4_7SwizzleILi2ELi4ELi3EEENS4_18smem_ptr_flag_bitsILi8EEENSQ_INS5_IJSC_SF_EEENS5_IJSF_SB_EEEEEEEvNS4_8identityENS4_13SM90_TMA_LOADES17_vS18_EENS_8epilogue10collective18CollectiveEpilogueINS1B_23Sm100TmaWarpSpecializedILi1ELi1ELi32ELb0ELb0EEEJSG_NS5_IJNSQ_ISF_SB_EES1G_EEEaSH_aSH_NS1B_6fusion15FusionCallbacksIS1F_NS1I_17LinearCombinationIaiaiLNS_15FloatRoundStyleE2EEESG_S1H_JEEENS4_5SM1004TMEM4LOAD26SM100_TMEM_LOAD_16dp32b32xES19_S17_NS4_39AutoVectorizingCopyWithAssumedAlignmentILi128EEENS4_14SM90_TMA_STOREES17_S1T_S1T_EEEvvEEEEvNT_6ParamsE)
	.align		4
        /*000c*/ 	.word	index@(__assertfail)
	.align		4
        /*0010*/ 	.word	0x00000000
	.align		4
        /*0014*/ 	.word	0xfffffffe
	.align		4
        /*0018*/ 	.word	0x00000000
	.align		4
        /*001c*/ 	.word	0xfffffffd
	.align		4
        /*0020*/ 	.word	0x00000000
	.align		4
        /*0024*/ 	.word	0xfffffffc


//--------------------- .nv.constant4             --------------------------
	.section	.nv.constant4,"a",@progbits
	.align	8
	.align		8
.nv.constant4:
        /*0000*/ 	.dword	__assertfail
	.align		8
        /*0008*/ 	.dword	__unnamed_1
	.align		8
        /*0010*/ 	.dword	__unnamed_2
	.align		8
        /*0018*/ 	.dword	_ZN40_INTERNAL_bb4a5fd5_4_k_cu_fddde33b_270604cuda3std3__45__cpo5beginE
	.align		8
        /*0020*/ 	.dword	_ZN40_INTERNAL_bb4a5fd5_4_k_cu_fddde33b_270604cuda3std3__45__cpo3endE
	.align		8
        /*0028*/ 	.dword	_ZN40_INTERNAL_bb4a5fd5_4_k_cu_fddde33b_270604cuda3std3__45__cpo6cbeginE
	.align		8
        /*0030*/ 	.dword	_ZN40_INTERNAL_bb4a5fd5_4_k_cu_fddde33b_270604cuda3std3__45__cpo4cendE
	.align		8
        /*0038*/ 	.dword	_ZN40_INTERNAL_bb4a5fd5_4_k_cu_fddde33b_270604cuda3std3__442_GLOBAL__N__bb4a5fd5_4_k_cu_fddde33b_270606ignoreE
	.align		8
        /*0040*/ 	.dword	_ZN40_INTERNAL_bb4a5fd5_4_k_cu_fddde33b_270604cuda3std3__419piecewise_constructE
	.align		8
        /*0048*/ 	.dword	_ZN40_INTERNAL_bb4a5fd5_4_k_cu_fddde33b_270604cuda3std3__48in_placeE
	.align		8
        /*0050*/ 	.dword	_ZN40_INTERNAL_bb4a5fd5_4_k_cu_fddde33b_270604cuda3std6ranges3__45__cpo4swapE
	.align		8
        /*0058*/ 	.dword	_ZN40_INTERNAL_bb4a5fd5_4_k_cu_fddde33b_270604cuda3std6ranges3__45__cpo9iter_moveE
	.align		8
        /*0060*/ 	.dword	_ZN40_INTERNAL_bb4a5fd5_4_k_cu_fddde33b_270604cute7productE
	.align		8
        /*0068*/ 	.dword	_ZN40_INTERNAL_bb4a5fd5_4_k_cu_fddde33b_270604cute1_E
	.align		8
        /*0070*/ 	.dword	$str$25
	.align		8
        /*0078*/ 	.dword	$str$26
	.align		8
        /*0080*/ 	.dword	$str$27
	.align		8
        /*0088*/ 	.dword	$str$28


//--------------------- .text._ZN7cutlass13device_kernelINS_4gemm6kernel13GemmUniversalIN4cute5tupleIJiiiiEEENS1_10collective13CollectiveMmaINS1_35MainloopSm100TmaUmmaWarpSpecializedILi27ELi2ELi4ENS5_IJNS4_1CILi1EEENSA_ILi8EEESB_EEEEENS5_IJNSA_ILi64EEESF_SF_EEEaNS5_IJlSB_lEEEaSH_NS4_8TiledMMAINS4_8MMA_AtomIJNS4_15SM100_MMA_S8_SSIaaiLi64ELi64ELNS4_4UMMA5MajorE0ELSM_0ELNSL_8SaturateE0EEEEEENS4_6LayoutINS5_IJSB_SB_SB_EEENS5_IJNSA_ILi0EEESS_SS_EEEEENS5_IJNS4_10UnderscoreESV_SV_EEEEENS4_23SM90_TMA_LOAD_MULTICASTENS4_14ComposedLayoutINS4_7SwizzleILi2ELi4ELi3EEENS4_18smem_ptr_flag_bitsILi8EEENSQ_INS5_IJSC_SF_EEENS5_IJSF_SB_EEEEEEEvNS4_8identityENS4_13SM90_TMA_LOADES17_vS18_EENS_8epilogue10collective18CollectiveEpilogueINS1B_23Sm100TmaWarpSpecializedILi1ELi1ELi32ELb0ELb0EEEJSG_NS5_IJNSQ_ISF_SB_EES1G_EEEaSH_aSH_NS1B_6fusion15FusionCallbacksIS1F_NS1I_17LinearCombinationIaiaiLNS_15FloatRoundStyleE2EEESG_S1H_JEEENS4_5SM1004TMEM4LOAD26SM100_TMEM_LOAD_16dp32b32xES19_S17_NS4_39AutoVectorizingCopyWithAssumedAlignmentILi128EEENS4_14SM90_TMA_STOREES17_S1T_S1T_EEEvvEEEEvNT_6ParamsE --------------------------
	.section	.text._ZN7cutlass13device_kernelINS_4gemm6kernel13GemmUniversalIN4cute5tupleIJiiiiEEENS1_10collective13CollectiveMmaINS1_35MainloopSm100TmaUmmaWarpSpecializedILi27ELi2ELi4ENS5_IJNS4_1CILi1EEENSA_ILi8EEESB_EEEEENS5_IJNSA_ILi64EEESF_SF_EEEaNS5_IJlSB_lEEEaSH_NS4_8TiledMMAINS4_8MMA_AtomIJNS4_15SM100_MMA_S8_SSIaaiLi64ELi64ELNS4_4UMMA5MajorE0ELSM_0ELNSL_8SaturateE0EEEEEENS4_6LayoutINS5_IJSB_SB_SB_EEENS5_IJNSA_ILi0EEESS_SS_EEEEENS5_IJNS4_10UnderscoreESV_SV_EEEEENS4_23SM90_TMA_LOAD_MULTICASTENS4_14ComposedLayoutINS4_7SwizzleILi2ELi4ELi3EEENS4_18smem_ptr_flag_bitsILi8EEENSQ_INS5_IJSC_SF_EEENS5_IJSF_SB_EEEEEEEvNS4_8identityENS4_13SM90_TMA_LOADES17_vS18_EENS_8epilogue10collective18CollectiveEpilogueINS1B_23Sm100TmaWarpSpecializedILi1ELi1ELi32ELb0ELb0EEEJSG_NS5_IJNSQ_ISF_SB_EES1G_EEEaSH_aSH_NS1B_6fusion15FusionCallbacksIS1F_NS1I_17LinearCombinationIaiaiLNS_15FloatRoundStyleE2EEESG_S1H_JEEENS4_5SM1004TMEM4LOAD26SM100_TMEM_LOAD_16dp32b32xES19_S17_NS4_39AutoVectorizingCopyWithAssumedAlignmentILi128EEENS4_14SM90_TMA_STOREES17_S1T_S1T_EEEvvEEEEvNT_6ParamsE,"ax",@progbits
	.align	128
.text._ZN7cutlass13device_kernelINS_4gemm6kernel13GemmUniversalIN4cute5tupleIJiiiiEEENS1_10collective13CollectiveMmaINS1_35MainloopSm100TmaUmmaWarpSpecializedILi27ELi2ELi4ENS5_IJNS4_1CILi1EEENSA_ILi8EEESB_EEEEENS5_IJNSA_ILi64EEESF_SF_EEEaNS5_IJlSB_lEEEaSH_NS4_8TiledMMAINS4_8MMA_AtomIJNS4_15SM100_MMA_S8_SSIaaiLi64ELi64ELNS4_4UMMA5MajorE0ELSM_0ELNSL_8SaturateE0EEEEEENS4_6LayoutINS5_IJSB_SB_SB_EEENS5_IJNSA_ILi0EEESS_SS_EEEEENS5_IJNS4_10UnderscoreESV_SV_EEEEENS4_23SM90_TMA_LOAD_MULTICASTENS4_14ComposedLayoutINS4_7SwizzleILi2ELi4ELi3EEENS4_18smem_ptr_flag_bitsILi8EEENSQ_INS5_IJSC_SF_EEENS5_IJSF_SB_EEEEEEEvNS4_8identityENS4_13SM90_TMA_LOADES17_vS18_EENS_8epilogue10collective18CollectiveEpilogueINS1B_23Sm100TmaWarpSpecializedILi1ELi1ELi32ELb0ELb0EEEJSG_NS5_IJNSQ_ISF_SB_EES1G_EEEaSH_aSH_NS1B_6fusion15FusionCallbacksIS1F_NS1I_17LinearCombinationIaiaiLNS_15FloatRoundStyleE2EEESG_S1H_JEEENS4_5SM1004TMEM4LOAD26SM100_TMEM_LOAD_16dp32b32xES19_S17_NS4_39AutoVectorizingCopyWithAssumedAlignmentILi128EEENS4_14SM90_TMA_STOREES17_S1T_S1T_EEEvvEEEEvNT_6ParamsE:
        .type           _ZN7cutlass13device_kernelINS_4gemm6kernel13GemmUniversalIN4cute5tupleIJiiiiEEENS1_10collective13CollectiveMmaINS1_35MainloopSm100TmaUmmaWarpSpecializedILi27ELi2ELi4ENS5_IJNS4_1CILi1EEENSA_ILi8EEESB_EEEEENS5_IJNSA_ILi64EEESF_SF_EEEaNS5_IJlSB_lEEEaSH_NS4_8TiledMMAINS4_8MMA_AtomIJNS4_15SM100_MMA_S8_SSIaaiLi64ELi64ELNS4_4UMMA5MajorE0ELSM_0ELNSL_8SaturateE0EEEEEENS4_6LayoutINS5_IJSB_SB_SB_EEENS5_IJNSA_ILi0EEESS_SS_EEEEENS5_IJNS4_10UnderscoreESV_SV_EEEEENS4_23SM90_TMA_LOAD_MULTICASTENS4_14ComposedLayoutINS4_7SwizzleILi2ELi4ELi3EEENS4_18smem_ptr_flag_bitsILi8EEENSQ_INS5_IJSC_SF_EEENS5_IJSF_SB_EEEEEEEvNS4_8identityENS4_13SM90_TMA_LOADES17_vS18_EENS_8epilogue10collective18CollectiveEpilogueINS1B_23Sm100TmaWarpSpecializedILi1ELi1ELi32ELb0ELb0EEEJSG_NS5_IJNSQ_ISF_SB_EES1G_EEEaSH_aSH_NS1B_6fusion15FusionCallbacksIS1F_NS1I_17LinearCombinationIaiaiLNS_15FloatRoundStyleE2EEESG_S1H_JEEENS4_5SM1004TMEM4LOAD26SM100_TMEM_LOAD_16dp32b32xES19_S17_NS4_39AutoVectorizingCopyWithAssumedAlignmentILi128EEENS4_14SM90_TMA_STOREES17_S1T_S1T_EEEvvEEEEvNT_6ParamsE,@function
        .size           _ZN7cutlass13device_kernelINS_4gemm6kernel13GemmUniversalIN4cute5tupleIJiiiiEEENS1_10collective13CollectiveMmaINS1_35MainloopSm100TmaUmmaWarpSpecializedILi27ELi2ELi4ENS5_IJNS4_1CILi1EEENSA_ILi8EEESB_EEEEENS5_IJNSA_ILi64EEESF_SF_EEEaNS5_IJlSB_lEEEaSH_NS4_8TiledMMAINS4_8MMA_AtomIJNS4_15SM100_MMA_S8_SSIaaiLi64ELi64ELNS4_4UMMA5MajorE0ELSM_0ELNSL_8SaturateE0EEEEEENS4_6LayoutINS5_IJSB_SB_SB_EEENS5_IJNSA_ILi0EEESS_SS_EEEEENS5_IJNS4_10UnderscoreESV_SV_EEEEENS4_23SM90_TMA_LOAD_MULTICASTENS4_14ComposedLayoutINS4_7SwizzleILi2ELi4ELi3EEENS4_18smem_ptr_flag_bitsILi8EEENSQ_INS5_IJSC_SF_EEENS5_IJSF_SB_EEEEEEEvNS4_8identityENS4_13SM90_TMA_LOADES17_vS18_EENS_8epilogue10collective18CollectiveEpilogueINS1B_23Sm100TmaWarpSpecializedILi1ELi1ELi32ELb0ELb0EEEJSG_NS5_IJNSQ_ISF_SB_EES1G_EEEaSH_aSH_NS1B_6fusion15FusionCallbacksIS1F_NS1I_17LinearCombinationIaiaiLNS_15FloatRoundStyleE2EEESG_S1H_JEEENS4_5SM1004TMEM4LOAD26SM100_TMEM_LOAD_16dp32b32xES19_S17_NS4_39AutoVectorizingCopyWithAssumedAlignmentILi128EEENS4_14SM90_TMA_STOREES17_S1T_S1T_EEEvvEEEEvNT_6ParamsE,(.L_x_205 - _ZN7cutlass13device_kernelINS_4gemm6kernel13GemmUniversalIN4cute5tupleIJiiiiEEENS1_10collective13CollectiveMmaINS1_35MainloopSm100TmaUmmaWarpSpecializedILi27ELi2ELi4ENS5_IJNS4_1CILi1EEENSA_ILi8EEESB_EEEEENS5_IJNSA_ILi64EEESF_SF_EEEaNS5_IJlSB_lEEEaSH_NS4_8TiledMMAINS4_8MMA_AtomIJNS4_15SM100_MMA_S8_SSIaaiLi64ELi64ELNS4_4UMMA5MajorE0ELSM_0ELNSL_8SaturateE0EEEEEENS4_6LayoutINS5_IJSB_SB_SB_EEENS5_IJNSA_ILi0EEESS_SS_EEEEENS5_IJNS4_10UnderscoreESV_SV_EEEEENS4_23SM90_TMA_LOAD_MULTICASTENS4_14ComposedLayoutINS4_7SwizzleILi2ELi4ELi3EEENS4_18smem_ptr_flag_bitsILi8EEENSQ_INS5_IJSC_SF_EEENS5_IJSF_SB_EEEEEEEvNS4_8identityENS4_13SM90_TMA_LOADES17_vS18_EENS_8epilogue10collective18CollectiveEpilogueINS1B_23Sm100TmaWarpSpecializedILi1ELi1ELi32ELb0ELb0EEEJSG_NS5_IJNSQ_ISF_SB_EES1G_EEEaSH_aSH_NS1B_6fusion15FusionCallbacksIS1F_NS1I_17LinearCombinationIaiaiLNS_15FloatRoundStyleE2EEESG_S1H_JEEENS4_5SM1004TMEM4LOAD26SM100_TMEM_LOAD_16dp32b32xES19_S17_NS4_39AutoVectorizingCopyWithAssumedAlignmentILi128EEENS4_14SM90_TMA_STOREES17_S1T_S1T_EEEvvEEEEvNT_6ParamsE)
        .other          _ZN7cutlass13device_kernelINS_4gemm6kernel13GemmUniversalIN4cute5tupleIJiiiiEEENS1_10collective13CollectiveMmaINS1_35MainloopSm100TmaUmmaWarpSpecializedILi27ELi2ELi4ENS5_IJNS4_1CILi1EEENSA_ILi8EEESB_EEEEENS5_IJNSA_ILi64EEESF_SF_EEEaNS5_IJlSB_lEEEaSH_NS4_8TiledMMAINS4_8MMA_AtomIJNS4_15SM100_MMA_S8_SSIaaiLi64ELi64ELNS4_4UMMA5MajorE0ELSM_0ELNSL_8SaturateE0EEEEEENS4_6LayoutINS5_IJSB_SB_SB_EEENS5_IJNSA_ILi0EEESS_SS_EEEEENS5_IJNS4_10UnderscoreESV_SV_EEEEENS4_23SM90_TMA_LOAD_MULTICASTENS4_14ComposedLayoutINS4_7SwizzleILi2ELi4ELi3EEENS4_18smem_ptr_flag_bitsILi8EEENSQ_INS5_IJSC_SF_EEENS5_IJSF_SB_EEEEEEEvNS4_8identityENS4_13SM90_TMA_LOADES17_vS18_EENS_8epilogue10collective18CollectiveEpilogueINS1B_23Sm100TmaWarpSpecializedILi1ELi1ELi32ELb0ELb0EEEJSG_NS5_IJNSQ_ISF_SB_EES1G_EEEaSH_aSH_NS1B_6fusion15FusionCallbacksIS1F_NS1I_17LinearCombinationIaiaiLNS_15FloatRoundStyleE2EEESG_S1H_JEEENS4_5SM1004TMEM4LOAD26SM100_TMEM_LOAD_16dp32b32xES19_S17_NS4_39AutoVectorizingCopyWithAssumedAlignmentILi128EEENS4_14SM90_TMA_STOREES17_S1T_S1T_EEEvvEEEEvNT_6ParamsE,@"STO_CUDA_ENTRY STV_DEFAULT"
_ZN7cutlass13device_kernelINS_4gemm6kernel13GemmUniversalIN4cute5tupleIJiiiiEEENS1_10collective13CollectiveMmaINS1_35MainloopSm100TmaUmmaWarpSpecializedILi27ELi2ELi4ENS5_IJNS4_1CILi1EEENSA_ILi8EEESB_EEEEENS5_IJNSA_ILi64EEESF_SF_EEEaNS5_IJlSB_lEEEaSH_NS4_8TiledMMAINS4_8MMA_AtomIJNS4_15SM100_MMA_S8_SSIaaiLi64ELi64ELNS4_4UMMA5MajorE0ELSM_0ELNSL_8SaturateE0EEEEEENS4_6LayoutINS5_IJSB_SB_SB_EEENS5_IJNSA_ILi0EEESS_SS_EEEEENS5_IJNS4_10UnderscoreESV_SV_EEEEENS4_23SM90_TMA_LOAD_MULTICASTENS4_14ComposedLayoutINS4_7SwizzleILi2ELi4ELi3EEENS4_18smem_ptr_flag_bitsILi8EEENSQ_INS5_IJSC_SF_EEENS5_IJSF_SB_EEEEEEEvNS4_8identityENS4_13SM90_TMA_LOADES17_vS18_EENS_8epilogue10collective18CollectiveEpilogueINS1B_23Sm100TmaWarpSpecializedILi1ELi1ELi32ELb0ELb0EEEJSG_NS5_IJNSQ_ISF_SB_EES1G_EEEaSH_aSH_NS1B_6fusion15FusionCallbacksIS1F_NS1I_17LinearCombinationIaiaiLNS_15FloatRoundStyleE2EEESG_S1H_JEEENS4_5SM1004TMEM4LOAD26SM100_TMEM_LOAD_16dp32b32xES19_S17_NS4_39AutoVectorizingCopyWithAssumedAlignmentILi128EEENS4_14SM90_TMA_STOREES17_S1T_S1T_EEEvvEEEEvNT_6ParamsE:
[----:B------:R-:W1:Y:S01]  /*0000*/  LDC R1, c[0x0][0x37c] ;  /* 0x0000df00ff017b82 */ /* 0x000e620000000800 */
[----:B------:R-:W2:Y:S01]  /*0010*/  S2R R69, SR_TID.X ;  /* 0x0000000000457919 */ /* 0x000ea20000002100 */
[----:B------:R-:W3:Y:S01]  /*0020*/  LDCU.64 UR8, c[0x0][0x890] ;  /* 0x00011200ff0877ac */ /* 0x000ee20008000a00 */
[----:B------:R-:W-:Y:S02]  /*0030*/  PRMT R80, RZ, 0x7610, R80 ;  /* 0x00007610ff507816 */ /* 0x000fe40000000050 */
[----:B------:R-:W-:Y:S01]  /*0040*/  ELECT P3, URZ, PT ;  /* 0x0000000000ff782f */ /* 0x000fe20003860000 */
[----:B---3--:R-:W-:-:S04]  /*0050*/  UISETP.NE.U32.AND UP0, UPT, UR8, URZ, UPT ;  /* 0x000000ff0800728c */ /* 0x008fc8000bf05070 */
[----:B------:R-:W-:Y:S01]  /*0060*/  UISETP.NE.AND.EX UP0, UPT, UR9, URZ, UPT, UP0 ;  /* 0x000000ff0900728c */ /* 0x000fe2000bf05300 */
[----:B--2---:R-:W-:-:S05]  /*0070*/  SHF.R.U32.HI R81, RZ, 0x5, R69 ;  /* 0x00000005ff517819 */ /* 0x004fca0000011645 */
[----:B------:R-:W2:Y:S02]  /*0080*/  SHFL.IDX PT, R0, R81, RZ, 0x1f ;  /* 0x00001fff51007589 */ /* 0x000ea400000e0000 */
[----:B--2---:R-:W-:Y:S01]  /*0090*/  R2UR UR22, R0 ;  /* 0x00000000001672ca */ /* 0x004fe200000e0000 */
[----:B-1----:R-:W-:-:S14]  /*00a0*/  BRA.U UP0, `(.L_x_0) ;  /* 0x0000000100307547 */ /* 0x002fdc000b800000 */
[----:B------:R-:W1:Y:S02]  /*00b0*/  LDCU.64 UR4, c[0x0][0x888] ;  /* 0x00011100ff0477ac */ /* 0x000e640008000a00 */
[----:B-1----:R-:W-:-:S04]  /*00c0*/  UISETP.NE.U32.AND UP0, UPT, UR4, URZ, UPT ;  /* 0x000000ff0400728c */ /* 0x002fc8000bf05070 */
[----:B------:R-:W-:-:S09]  /*00d0*/  UISETP.NE.AND.EX UP0, UPT, UR5, URZ, UPT, UP0 ;  /* 0x000000ff0500728c */ /* 0x000fd2000bf05300 */
[----:B------:R-:W-:Y:S05]  /*00e0*/  BRA.U !UP0, `(.L_x_1) ;  /* 0x0000000108147547 */ /* 0x000fea000b800000 */
[----:B------:R-:W1:Y:S01]  /*00f0*/  LDC.64 R2, c[0x0][0x888] ;  /* 0x00022200ff027b82 */ /* 0x000e620000000a00 */
[----:B------:R-:W1:Y:S02]  /*0100*/  LDCU.64 UR4, c[0x0][0x358] ;  /* 0x00006b00ff0477ac */ /* 0x000e640008000a00 */
[----:B-1----:R1:W5:Y:S01]  /*0110*/  LDG.E R39, desc[UR4][R2.64] ;  /* 0x0000000402277981 */ /* 0x002362000c1e1900 */
[----:B------:R-:W-:Y:S01]  /*0120*/  HFMA2 R80, -RZ, RZ, 0, 5.9604644775390625e-08 ;  /* 0x00000001ff507431 */ /* 0x000fe200000001ff */
[----:B------:R-:W-:Y:S05]  /*0130*/  BRA `(.L_x_0) ;  /* 0x00000000000c7947 */ /* 0x000fea0003800000 */
.L_x_1:
[----:B------:R-:W1:Y:S01]  /*0140*/  LDCU UR4, c[0x0][0x880] ;  /* 0x00011000ff0477ac */ /* 0x000e620008000800 */
[----:B------:R-:W-:Y:S01]  /*0150*/  HFMA2 R80, -RZ, RZ, 0, 5.9604644775390625e-08 ;  /* 0x00000001ff507431 */ /* 0x000fe200000001ff */
[----:B-1----:R-:W-:-:S07]  /*0160*/  MOV R39, UR4 ;  /* 0x0000000400277c02 */ /* 0x002fce0008000f00 */
.L_x_0:
[----:B------:R-:W2:Y:S02]  /*0170*/  LDCU.64 UR4, c[0x0][0x8b0] ;  /* 0x00011600ff0477ac */ /* 0x000ea40008000a00 */
[----:B--2---:R-:W-:-:S04]  /*0180*/  UISETP.NE.U32.AND UP0, UPT, UR4, URZ, UPT ;  /* 0x000000ff0400728c */ /* 0x004fc8000bf05070 */
[----:B------:R-:W-:-:S09]  /*0190*/  UISETP.NE.AND.EX UP0, UPT, UR5, URZ, UPT, UP0 ;  /* 0x000000ff0500728c */ /* 0x000fd2000bf05300 */
[----:B------:R-:W-:Y:S05]  /*01a0*/  BRA.U UP0, `(.L_x_2) ;  /* 0x0000000100287547 */ /* 0x000fea000b800000 */
[----:B------:R-:W2:Y:S02]  /*01b0*/  LDCU.64 UR4, c[0x0][0x8a8] ;  /* 0x00011500ff0477ac */ /* 0x000ea40008000a00 */
[----:B--2---:R-:W-:-:S04]  /*01c0*/  UISETP.NE.U32.AND UP0, UPT, UR4, URZ, UPT ;  /* 0x000000ff0400728c */ /* 0x004fc8000bf05070 */
[----:B------:R-:W-:-:S09]  /*01d0*/  UISETP.NE.AND.EX UP0, UPT, UR5, URZ, UPT, UP0 ;  /* 0x000000ff0500728c */ /* 0x000fd2000bf05300 */
[----:B------:R-:W-:Y:S05]  /*01e0*/  BRA.U !UP0, `(.L_x_3) ;  /* 0x0000000108107547 */ /* 0x000fea000b800000 */
[----:B-1----:R-:W1:Y:S01]  /*01f0*/  LDC.64 R2, c[0x0][0x8a8] ;  /* 0x00022a00ff027b82 */ /* 0x002e620000000a00 */
[----:B------:R-:W1:Y:S02]  /*0200*/  LDCU.64 UR4, c[0x0][0x358] ;  /* 0x00006b00ff0477ac */ /* 0x000e640008000a00 */
[----:B-1----:R2:W5:Y:S01]  /*0210*/  LDG.E R38, desc[UR4][R2.64] ;  /* 0x0000000402267981 */ /* 0x002562000c1e1900 */
[----:B------:R-:W-:Y:S05]  /*0220*/  BRA `(.L_x_2) ;  /* 0x0000000000087947 */ /* 0x000fea0003800000 */
.L_x_3:
[----:B------:R-:W2:Y:S02]  /*0230*/  LDCU UR4, c[0x0][0x8a0] ;  /* 0x00011400ff0477ac */ /* 0x000ea40008000800 */
[----:B--2---:R-:W-:Y:S02]  /*0240*/  MOV R38, UR4 ;  /* 0x0000000400267c02 */ /* 0x004fe40008000f00 */
.L_x_2:
[----:B------:R-:W-:Y:S01]  /*0250*/  IMAD.U32 R0, RZ, RZ, UR22 ;  /* 0x00000016ff007e24 */ /* 0x000fe2000f8e00ff */
[----:B------:R-:W-:Y:S04]  /*0260*/  BSSY.RECONVERGENT B0, `(.L_x_4) ;  /* 0x000000c000007945 */ /* 0x000fe80003800200 */
[C---:B------:R-:W-:Y:S02]  /*0270*/  ISETP.NE.OR P1, PT, R0.reuse, 0x1, !P3 ;  /* 0x000000010000780c */ /* 0x040fe40005f25670 */
[----:B------:R-:W-:-:S11]  /*0280*/  ISETP.NE.OR P0, PT, R0, 0x3, !P3 ;  /* 0x000000030000780c */ /* 0x000fd60005f05670 */
[----:B------:R-:W-:Y:S05]  /*0290*/  @P1 BRA `(.L_x_5) ;  /* 0x0000000000201947 */ /* 0x000fea0003800000 */
[----:B------:R-:W3:Y:S02]  /*02a0*/  LDCU.64 UR4, c[0x0][0x348] ;  /* 0x00006900ff0477ac */ /* 0x000ee40008000a00 */
[----:B---3--:R-:W-:Y:S02]  /*02b0*/  UIADD3 UR6, UP1, UPT, UR4, 0x80, URZ ;  /* 0x0000008004067890 */ /* 0x008fe4000ff3e0ff */
[----:B------:R-:W-:Y:S02]  /*02c0*/  UIADD3 UR4, UP0, UPT, UR4, 0x180, URZ ;  /* 0x0000018004047890 */ /* 0x000fe4000ff1e0ff */
[----:B------:R-:W-:Y:S02]  /*02d0*/  UIADD3.X UR7, UPT, UPT, URZ, UR5, URZ, UP1, !UPT ;  /* 0x00000005ff077290 */ /* 0x000fe40008ffe4ff */
[----:B------:R-:W-:-:S07]  /*02e0*/  UIADD3.X UR5, UPT, UPT, URZ, UR5, URZ, UP0, !UPT ;  /* 0x00000005ff057290 */ /* 0x000fce00087fe4ff */
[----:B------:R3:W-:Y:S02]  /*02f0*/  UTMACCTL.PF [UR6] ;  /* 0x00000000060079b9 */ /* 0x0007e40008040000 */
[----:B------:R3:W-:Y:S02]  /*0300*/  UTMACCTL.PF [UR4] ;  /* 0x00000000040079b9 */ /* 0x0007e40008040000 */
[----:B---3--:R-:W-:Y:S01]  /*0310*/  NOP ;  /* 0x0000000000007918 */ /* 0x008fe20000000000 */
.L_x_5:
[----:B------:R-:W-:Y:S05]  /*0320*/  BSYNC.RECONVERGENT B0 ;  /* 0x0000000000007941 */ /* 0x000fea0003800200 */
.L_x_4:
[----:B------:R-:W-:Y:S04]  /*0330*/  BSSY.RECONVERGENT B0, `(.L_x_6) ;  /* 0x000000a000007945 */ /* 0x000fe80003800200 */
        /* <DEDUP_REMOVED lines=9> */
.L_x_7:
[----:B------:R-:W-:Y:S05]  /*03d0*/  BSYNC.RECONVERGENT B0 ;  /* 0x0000000000007941 */ /* 0x000fea0003800200 */
.L_x_6:
[----:B------:R-:W3:Y:S01]  /*03e0*/  LDCU.64 UR4, c[0x0][0x888] ;  /* 0x00011100ff0477ac */ /* 0x000ee20008000a00 */
[----:B------:R-:W-:Y:S02]  /*03f0*/  UISETP.EQ.U32.AND UP1, UPT, UR8, URZ, UPT ;  /* 0x000000ff0800728c */ /* 0x000fe4000bf22070 */
[----:B------:R-:W-:Y:S02]  /*0400*/  UPLOP3.LUT UP3, UPT, UPT, UPT, UPT, 0x80, 0x8 ;  /* 0x000000000008789c */ /* 0x000fe40003f6f070 */
[----:B---3--:R-:W-:-:S04]  /*0410*/  UISETP.NE.U32.AND UP0, UPT, UR4, URZ, UPT ;  /* 0x000000ff0400728c */ /* 0x008fc8000bf05070 */
[----:B------:R-:W-:-:S04]  /*0420*/  UISETP.NE.AND.EX UP0, UPT, UR5, URZ, UPT, UP0 ;  /* 0x000000ff0500728c */ /* 0x000fc8000bf05300 */
[----:B------:R-:W-:-:S04]  /*0430*/  UISETP.EQ.OR.EX UP2, UPT, UR9, URZ, !UP0, UP1 ;  /* 0x000000ff0900728c */ /* 0x000fc8000c742710 */
[----:B------:R-:W-:-:S05]  /*0440*/  UP2UR UR61, UPR, URZ, 0x4 ;  /* 0x00000004ff3d7883 */ /* 0x000fca0008000000 */
[----:B------:R-:W-:Y:S07]  /*0450*/  BRA.U !UP2, `(.L_x_8) ;  /* 0x000000010a207547 */ /* 0x000fee000b800000 */
[----:B-----5:R-:W-:Y:S01]  /*0460*/  R2UR UR5, R39 ;  /* 0x00000000270572ca */ /* 0x020fe200000e0000 */
[----:B------:R-:W-:Y:S02]  /*0470*/  UISETP.NE.U32.AND UP1, UPT, UR8, URZ, UPT ;  /* 0x000000ff0800728c */ /* 0x000fe4000bf25070 */
[----:B------:R-:W-:Y:S02]  /*0480*/  USEL UR4, URZ, 0xffffffff, UP0 ;  /* 0xffffffffff047887 */ /* 0x000fe40008000000 */
[----:B------:R-:W-:-:S08]  /*0490*/  UISETP.NE.AND.EX UP1, UPT, UR9, URZ, UPT, UP1 ;  /* 0x000000ff0900728c */ /* 0x000fd0000bf25310 */
[----:B------:R-:W-:-:S04]  /*04a0*/  UISETP.NE.AND UP0, UPT, UR5, URZ, UPT ;  /* 0x000000ff0500728c */ /* 0x000fc8000bf05270 */
[----:B------:R-:W-:-:S04]  /*04b0*/  @!UP1 USEL UR4, URZ, 0xffffffff, UP0 ;  /* 0xffffffffff049887 */ /* 0x000fc80008000000 */
[----:B------:R-:W-:-:S04]  /*04c0*/  ULOP3.LUT UR4, UR4, 0x1, URZ, 0xc0, !UPT ;  /* 0x0000000104047892 */ /* 0x000fc8000f8ec0ff */
[----:B------:R-:W-:-:S11]  /*04d0*/  UISETP.NE.U32.AND UP3, UPT, UR4, 0x1, UPT ;  /* 0x000000010400788c */ /* 0x000fd6000bf65070 */
.L_x_8:
[----:B-12---:R-:W1:Y:S01]  /*04e0*/  SHFL.IDX PT, R2, R81, RZ, 0x1f ;  /* 0x00001fff51027589 */ /* 0x006e6200000e0000 */
[----:B------:R-:W-:-:S04]  /*04f0*/  UISETP.NE.AND UP0, UPT, UR22, 0x2, UPT ;  /* 0x000000021600788c */ /* 0x000fc8000bf05270 */
[----:B------:R-:W-:Y:S01]  /*0500*/  USEL UR34, URZ, 0x1, UP0 ;  /* 0x00000001ff227887 */ /* 0x000fe20008000000 */
[----:B-1----:R-:W-:-:S13]  /*0510*/  ISETP.NE.AND P0, PT, R2, RZ, PT ;  /* 0x000000ff0200720c */ /* 0x002fda0003f05270 */
[----:B------:R-:W-:Y:S05]  /*0520*/  @P0 BRA `(.L_x_9) ;  /* 0x00000004001c0947 */ /* 0x000fea0003800000 */
[----:B------:R-:W-:Y:S01]  /*0530*/  ELECT P0, URZ, PT ;  /* 0x0000000000ff782f */ /* 0x000fe20003800000 */
[----:B------:R-:W-:-:S12]  /*0540*/  BSSY.RECONVERGENT B0, `(.L_x_9) ;  /* 0x0000045000007945 */ /* 0x000fd80003800200 */
[----:B------:R-:W-:Y:S05]  /*0550*/  @!P0 BRA `(.L_x_10) ;  /* 0x00000004000c8947 */ /* 0x000fea0003800000 */
[----:B------:R-:W1:Y:S01]  /*0560*/  S2UR UR4, SR_CgaCtaId ;  /* 0x00000000000479c3 */ /* 0x000e620000008800 */
[----:B------:R-:W-:Y:S01]  /*0570*/  UMOV UR5, 0x400 ;  /* 0x0000040000057882 */ /* 0x000fe20000000000 */
[----:B------:R-:W-:Y:S01]  /*0580*/  UMOV UR8, 0x1 ;  /* 0x0000000100087882 */ /* 0x000fe20000000000 */
[----:B------:R-:W-:Y:S01]  /*0590*/  UMOV UR6, 0x8 ;  /* 0x0000000800067882 */ /* 0x000fe20000000000 */
[----:B------:R-:W-:-:S04]  /*05a0*/  UIADD3 UR8, UPT, UPT, -UR8, 0x100000, URZ ;  /* 0x0010000008087890 */ /* 0x000fc8000fffe1ff */
[----:B------:R-:W-:Y:S02]  /*05b0*/  USHF.L.U32 UR9, UR8, 0xb, URZ ;  /* 0x0000000b08097899 */ /* 0x000fe400080006ff */
[----:B------:R-:W-:Y:S02]  /*05c0*/  USHF.L.U32 UR8, UR8, 0x1, URZ ;  /* 0x0000000108087899 */ /* 0x000fe400080006ff */
[----:B------:R-:W-:-:S04]  /*05d0*/  UIADD3 UR6, UPT, UPT, -UR6, 0x100000, URZ ;  /* 0x0010000006067890 */ /* 0x000fc8000fffe1ff */
[----:B------:R-:W-:Y:S02]  /*05e0*/  USHF.L.U32 UR7, UR6, 0xb, URZ ;  /* 0x0000000b06077899 */ /* 0x000fe400080006ff */
[----:B------:R-:W-:Y:S02]  /*05f0*/  USHF.L.U32 UR6, UR6, 0x1, URZ ;  /* 0x0000000106067899 */ /* 0x000fe400080006ff */
[----:B-1----:R-:W-:Y:S01]  /*0600*/  ULEA UR4, UR4, UR5, 0x18 ;  /* 0x0000000504047291 */ /* 0x002fe2000f8ec0ff */
[----:B------:R-:W1:Y:S11]  /*0610*/  FENCE.VIEW.ASYNC.S ;  /* 0x00000000000073c6 */ /* 0x000e760000000000 */
[----:B-1----:R1:W2:Y:S01]  /*0620*/  SYNCS.EXCH.64 URZ, [UR4], UR8 ;  /* 0x0000000804ff75b2 */ /* 0x0022a20008000100 */
[----:B------:R1:W3:Y:S01]  /*0630*/  SYNCS.EXCH.64 URZ, [UR4+0xd8], UR6 ;  /* 0x0000d80604ff75b2 */ /* 0x0002e20008000100 */
[----:B------:R1:W4:Y:S01]  /*0640*/  SYNCS.EXCH.64 URZ, [UR4+0x8], UR8 ;  /* 0x0000080804ff75b2 */ /* 0x0003220008000100 */
[----:B------:R1:W1:Y:S01]  /*0650*/  SYNCS.EXCH.64 URZ, [UR4+0xe0], UR6 ;  /* 0x0000e00604ff75b2 */ /* 0x0002620008000100 */
        /* <DEDUP_REMOVED lines=50> */
[----:B--234-:R-:W-:Y:S01]  /*0980*/  NOP ;  /* 0x0000000000007918 */ /* 0x01cfe20000000000 */
.L_x_10:
[----:B-1----:R-:W-:Y:S05]  /*0990*/  BSYNC.RECONVERGENT B0 ;  /* 0x0000000000007941 */ /* 0x002fea0003800200 */
.L_x_9:
[----:B------:R-:W1:Y:S01]  /*09a0*/  SHFL.IDX PT, R2, R81, RZ, 0x1f ;  /* 0x00001fff51027589 */ /* 0x000e6200000e0000 */
[----:B------:R-:W-:Y:S01]  /*09b0*/  NOP ;  /* 0x0000000000007918 */ /* 0x000fe20000000000 */
[----:B-1----:R-:W-:-:S13]  /*09c0*/  ISETP.NE.AND P0, PT, R2, 0x1, PT ;  /* 0x000000010200780c */ /* 0x002fda0003f05270 */
[----:B------:R-:W-:Y:S05]  /*09d0*/  @P0 BRA `(.L_x_11) ;  /* 0x0000000000400947 */ /* 0x000fea0003800000 */
        /* <DEDUP_REMOVED lines=9> */
[----:B------:R-:W-:Y:S01]  /*0a70*/  USHF.L.U32 UR6, UR6, 0x1, URZ ;  /* 0x0000000106067899 */ /* 0x000fe200080006ff */
[----:B------:R-:W-:Y:S01]  /*0a80*/  ELECT P0, URZ, PT ;  /* 0x0000000000ff782f */ /* 0x000fe20003800000 */
[----:B-1----:R-:W-:Y:S01]  /*0a90*/  ULEA UR4, UR4, UR5, 0x18 ;  /* 0x0000000504047291 */ /* 0x002fe2000f8ec0ff */
[----:B------:R-:W1:Y:S11]  /*0aa0*/  FENCE.VIEW.ASYNC.S ;  /* 0x00000000000073c6 */ /* 0x000e760000000000 */
[----:B-1----:R1:W2:Y:S01]  /*0ab0*/  SYNCS.EXCH.64 URZ, [UR4+0x1b0], UR8 ;  /* 0x0001b00804ff75b2 */ /* 0x0022a20008000100 */
[----:B------:R1:W3:Y:S01]  /*0ac0*/  SYNCS.EXCH.64 URZ, [UR4+0x1b8], UR6 ;  /* 0x0001b80604ff75b2 */ /* 0x0002e20008000100 */
[----:B------:R-:W-:Y:S01]  /*0ad0*/  NOP ;  /* 0x0000000000007918 */ /* 0x000fe20000000000 */
.L_x_11:
[----:B------:R-:W4:Y:S01]  /*0ae0*/  SHFL.IDX PT, R2, R81, RZ, 0x1f ;  /* 0x00001fff51027589 */ /* 0x000f2200000e0000 */
[----:B------:R-:W-:Y:S01]  /*0af0*/  NOP ;  /* 0x0000000000007918 */ /* 0x000fe20000000000 */
[----:B----4-:R-:W-:-:S13]  /*0b00*/  ISETP.NE.AND P0, PT, R2, 0x3, PT ;  /* 0x000000030200780c */ /* 0x010fda0003f05270 */
[----:B------:R-:W-:Y:S05]  /*0b10*/  @P0 BRA `(.L_x_12) ;  /* 0x0000000000300947 */ /* 0x000fea0003800000 */
[----:B-1----:R-:W1:Y:S01]  /*0b20*/  S2UR UR6, SR_CgaCtaId ;  /* 0x00000000000679c3 */ /* 0x002e620000008800 */
[----:B------:R-:W-:Y:S01]  /*0b30*/  UMOV UR4, 0x400 ;  /* 0x0000040000047882 */ /* 0x000fe20000000000 */
[----:B------:R-:W-:Y:S01]  /*0b40*/  UMOV UR5, 0x20 ;  /* 0x0000002000057882 */ /* 0x000fe20000000000 */
[----:B------:R-:W-:Y:S01]  /*0b50*/  ELECT P0, URZ, PT ;  /* 0x0000000000ff782f */ /* 0x000fe20003800000 */
[----:B-1----:R-:W-:Y:S02]  /*0b60*/  ULEA UR6, UR6, UR4, 0x18 ;  /* 0x0000000406067291 */ /* 0x002fe4000f8ec0ff */
[----:B------:R-:W-:-:S04]  /*0b70*/  UIADD3 UR4, UPT, UPT, -UR5, 0x100000, URZ ;  /* 0x0010000005047890 */ /* 0x000fc8000fffe1ff */
[----:B------:R-:W-:Y:S02]  /*0b80*/  USHF.L.U32 UR5, UR4, 0xb, URZ ;  /* 0x0000000b04057899 */ /* 0x000fe400080006ff */
[----:B------:R-:W-:Y:S01]  /*0b90*/  USHF.L.U32 UR4, UR4, 0x1, URZ ;  /* 0x0000000104047899 */ /* 0x000fe200080006ff */
[----:B------:R-:W1:Y:S11]  /*0ba0*/  FENCE.VIEW.ASYNC.S ;  /* 0x00000000000073c6 */ /* 0x000e760000000000 */
[----:B-1----:R4:W1:Y:S01]  /*0bb0*/  SYNCS.EXCH.64 URZ, [UR6+0x1c0], UR4 ;  /* 0x0001c00406ff75b2 */ /* 0x0028620008000100 */
[----:B------:R4:W1:Y:S02]  /*0bc0*/  SYNCS.EXCH.64 URZ, [UR6+0x1c8], UR4 ;  /* 0x0001c80406ff75b2 */ /* 0x0008640008000100 */
[----:B----4-:R-:W-:Y:S01]  /*0bd0*/  NOP ;  /* 0x0000000000007918 */ /* 0x010fe20000000000 */
.L_x_12:
[----:B------:R-:W4:Y:S01]  /*0be0*/  SHFL.IDX PT, R2, R81, RZ, 0x1f ;  /* 0x00001fff51027589 */ /* 0x000f2200000e0000 */
[----:B------:R-:W-:Y:S01]  /*0bf0*/  NOP ;  /* 0x0000000000007918 */ /* 0x000fe20000000000 */
[----:B----4-:R-:W-:-:S13]  /*0c00*/  ISETP.NE.AND P0, PT, R2, 0x4, PT ;  /* 0x000000040200780c */ /* 0x010fda0003f05270 */
[----:B------:R-:W-:Y:S05]  /*0c10*/  @P0 BRA `(.L_x_13) ;  /* 0x00000000004c0947 */ /* 0x000fea0003800000 */
[----:B-1----:R-:W1:Y:S01]  /*0c20*/  S2UR UR6, SR_CgaCtaId ;  /* 0x00000000000679c3 */ /* 0x002e620000008800 */
[----:B------:R-:W-:Y:S01]  /*0c30*/  UMOV UR4, 0x720 ;  /* 0x0000072000047882 */ /* 0x000fe20000000000 */
[----:B------:R-:W-:Y:S01]  /*0c40*/  UMOV UR5, 0x400 ;  /* 0x0000040000057882 */ /* 0x000fe20000000000 */
[----:B------:R-:W-:Y:S01]  /*0c50*/  USEL UR4, UR4, 0x620, UP3 ;  /* 0x0000062004047887 */ /* 0x000fe20009800000 */
[----:B------:R-:W-:Y:S01]  /*0c60*/  UMOV UR8, 0x1 ;  /* 0x0000000100087882 */ /* 0x000fe20000000000 */
[----:B------:R-:W-:Y:S01]  /*0c70*/  ELECT P0, URZ, PT ;  /* 0x0000000000ff782f */ /* 0x000fe20003800000 */
[----:B------:R-:W-:-:S04]  /*0c80*/  UIADD3 UR8, UPT, UPT, -UR8, 0x100000, URZ ;  /* 0x0010000008087890 */ /* 0x000fc8000fffe1ff */
[----:B------:R-:W-:Y:S02]  /*0c90*/  USHF.L.U32 UR9, UR8, 0xb, URZ ;  /* 0x0000000b08097899 */ /* 0x000fe400080006ff */
[----:B------:R-:W-:Y:S02]  /*0ca0*/  USHF.L.U32 UR8, UR8, 0x1, URZ ;  /* 0x0000000108087899 */ /* 0x000fe400080006ff */
[----:B-1----:R-:W-:Y:S02]  /*0cb0*/  ULEA UR6, UR6, UR5, 0x18 ;  /* 0x0000000506067291 */ /* 0x002fe4000f8ec0ff */
[----:B------:R-:W-:-:S04]  /*0cc0*/  UIADD3 UR4, UPT, UPT, -UR4, 0x100000, URZ ;  /* 0x0010000004047890 */ /* 0x000fc8000fffe1ff */
[----:B------:R-:W-:Y:S02]  /*0cd0*/  USHF.L.U32 UR5, UR4, 0xb, URZ ;  /* 0x0000000b04057899 */ /* 0x000fe400080006ff */
[----:B------:R-:W-:Y:S01]  /*0ce0*/  USHF.L.U32 UR4, UR4, 0x1, URZ ;  /* 0x0000000104047899 */ /* 0x000fe200080006ff */
[----:B------:R-:W1:Y:S03]  /*0cf0*/  FENCE.VIEW.ASYNC.S ;  /* 0x00000000000073c6 */ /* 0x000e660000000000 */
[----:B-1----:R4:W1:Y:S08]  /*0d00*/  SYNCS.EXCH.64 URZ, [UR6+0x1d0], UR8 ;  /* 0x0001d00806ff75b2 */ /* 0x0028700008000100 */
[----:B------:R4:W1:Y:S01]  /*0d10*/  SYNCS.EXCH.64 URZ, [UR6+0x1e0], UR4 ;  /* 0x0001e00406ff75b2 */ /* 0x0008620008000100 */
[----:B------:R4:W1:Y:S01]  /*0d20*/  SYNCS.EXCH.64 URZ, [UR6+0x1d8], UR8 ;  /* 0x0001d80806ff75b2 */ /* 0x0008620008000100 */
[----:B------:R4:W1:Y:S02]  /*0d30*/  SYNCS.EXCH.64 URZ, [UR6+0x1e8], UR4 ;  /* 0x0001e80406ff75b2 */ /* 0x0008640008000100 */
[----:B----4-:R-:W-:Y:S01]  /*0d40*/  NOP ;  /* 0x0000000000007918 */ /* 0x010fe20000000000 */
.L_x_13:
[----:B------:R-:W4:Y:S01]  /*0d50*/  SHFL.IDX PT, R2, R81, RZ, 0x1f ;  /* 0x00001fff51027589 */ /* 0x000f2200000e0000 */
[----:B------:R-:W-:Y:S01]  /*0d60*/  NOP ;  /* 0x0000000000007918 */ /* 0x000fe20000000000 */
[----:B----4-:R-:W-:-:S13]  /*0d70*/  ISETP.NE.AND P0, PT, R2, 0x5, PT ;  /* 0x000000050200780c */ /* 0x010fda0003f05270 */
[----:B------:R-:W-:Y:S05]  /*0d80*/  @P0 BRA `(.L_x_14) ;  /* 0x0000000000580947 */ /* 0x000fea0003800000 */
[----:B-1----:R-:W1:Y:S01]  /*0d90*/  S2UR UR4, SR_CgaCtaId ;  /* 0x00000000000479c3 */ /* 0x002e620000008800 */
        /* <DEDUP_REMOVED lines=12> */
[----:B-1----:R4:W1:Y:S01]  /*0e60*/  SYNCS.EXCH.64 URZ, [UR4+0x1f0], UR8 ;  /* 0x0001f00804ff75b2 */ /* 0x0028620008000100 */
[----:B------:R4:W1:Y:S01]  /*0e70*/  SYNCS.EXCH.64 URZ, [UR4+0x210], UR6 ;  /* 0x0002100604ff75b2 */ /* 0x0008620008000100 */
[----:B------:R4:W1:Y:S01]  /*0e80*/  SYNCS.EXCH.64 URZ, [UR4+0x1f8], UR8 ;  /* 0x0001f80804ff75b2 */ /* 0x0008620008000100 */
[----:B------:R4:W1:Y:S01]  /*0e90*/  SYNCS.EXCH.64 URZ, [UR4+0x218], UR6 ;  /* 0x0002180604ff75b2 */ /* 0x0008620008000100 */
[----:B------:R4:W1:Y:S01]  /*0ea0*/  SYNCS.EXCH.64 URZ, [UR4+0x200], UR8 ;  /* 0x0002000804ff75b2 */ /* 0x0008620008000100 */
[----:B------:R4:W1:Y:S01]  /*0eb0*/  SYNCS.EXCH.64 URZ, [UR4+0x220], UR6 ;  /* 0x0002200604ff75b2 */ /* 0x0008620008000100 */
[----:B------:R4:W1:Y:S01]  /*0ec0*/  SYNCS.EXCH.64 URZ, [UR4+0x208], UR8 ;  /* 0x0002080804ff75b2 */ /* 0x0008620008000100 */
[----:B------:R4:W1:Y:S02]  /*0ed0*/  SYNCS.EXCH.64 URZ, [UR4+0x228], UR6 ;  /* 0x0002280604ff75b2 */ /* 0x0008640008000100 */
[----:B----4-:R-:W-:Y:S01]  /*0ee0*/  NOP ;  /* 0x0000000000007918 */ /* 0x010fe20000000000 */
.L_x_14:
[----:B------:R-:W4:Y:S01]  /*0ef0*/  SHFL.IDX PT, R2, R81, RZ, 0x1f ;  /* 0x00001fff51027589 */ /* 0x000f2200000e0000 */
[----:B------:R-:W1:Y:S01]  /*0f00*/  S2UR UR48, SR_CgaCtaId ;  /* 0x00000000003079c3 */ /* 0x000e620000008800 */
[----:B------:R-:W-:Y:S01]  /*0f10*/  NOP ;  /* 0x0000000000007918 */ /* 0x000fe20000000000 */
[----:B----4-:R-:W-:-:S13]  /*0f20*/  ISETP.NE.AND P0, PT, R2, 0x3, PT ;  /* 0x000000030200780c */ /* 0x010fda0003f05270 */
[----:B-1----:R-:W-:Y:S05]  /*0f30*/  @P0 BRA `(.L_x_15) ;  /* 0x0000000000340947 */ /* 0x002fea0003800000 */
[----:B------:R-:W-:Y:S01]  /*0f40*/  UMOV UR4, 0x400 ;  /* 0x0000040000047882 */ /* 0x000fe20000000000 */
[----:B------:R-:W-:Y:S01]  /*0f50*/  UMOV UR6, 0x20 ;  /* 0x0000002000067882 */ /* 0x000fe20000000000 */
[----:B------:R-:W-:Y:S02]  /*0f60*/  ULEA UR4, UR48, UR4, 0x18 ;  /* 0x0000000430047291 */ /* 0x000fe4000f8ec0ff */
[----:B------:R-:W-:-:S04]  /*0f70*/  UIADD3 UR6, UPT, UPT, -UR6, 0x100000, URZ ;  /* 0x0010000006067890 */ /* 0x000fc8000fffe1ff */
[----:B------:R-:W-:Y:S02]  /*0f80*/  USHF.L.U32 UR7, UR6, 0xb, URZ ;  /* 0x0000000b06077899 */ /* 0x000fe400080006ff */
[----:B------:R-:W-:Y:S01]  /*0f90*/  USHF.L.U32 UR6, UR6, 0x1, URZ ;  /* 0x0000000106067899 */ /* 0x000fe200080006ff */
[----:B------:R-:W-:Y:S01]  /*0fa0*/  ELECT P0, URZ, PT ;  /* 0x0000000000ff782f */ /* 0x000fe20003800000 */
[----:B------:R-:W1:Y:S10]  /*0fb0*/  FENCE.VIEW.ASYNC.S ;  /* 0x00000000000073c6 */ /* 0x000e740000000000 */
[----:B-1----:R1:W4:Y:S01]  /*0fc0*/  SYNCS.EXCH.64 URZ, [UR4+0x230], UR6 ;  /* 0x0002300604ff75b2 */ /* 0x0023220008000100 */
[----:B------:R1:W1:Y:S01]  /*0fd0*/  SYNCS.EXCH.64 URZ, [UR4+0x240], UR6 ;  /* 0x0002400604ff75b2 */ /* 0x0002620008000100 */
[----:B------:R1:W1:Y:S01]  /*0fe0*/  SYNCS.EXCH.64 URZ, [UR4+0x238], UR6 ;  /* 0x0002380604ff75b2 */ /* 0x0002620008000100 */
[----:B------:R1:W1:Y:S01]  /*0ff0*/  SYNCS.EXCH.64 URZ, [UR4+0x248], UR6 ;  /* 0x0002480604ff75b2 */ /* 0x0002620008000100 */
[----:B------:R-:W-:Y:S01]  /*1000*/  NOP ;  /* 0x0000000000007918 */ /* 0x000fe20000000000 */
.L_x_15:
[----:B-1----:R-:W1:Y:S01]  /*1010*/  LDCU UR4, c[0x0][0x36c] ;  /* 0x00006d80ff0477ac */ /* 0x002e620008000800 */
[----:B------:R-:W-:Y:S01]  /*1020*/  ISETP.NE.OR P3, PT, R0, 0x2, !P3 ;  /* 0x000000020000780c */ /* 0x000fe20005f65670 */
[----:B------:R-:W-:Y:S01]  /*1030*/  NOP ;  /* 0x0000000000007918 */ /* 0x000fe20000000000 */
[----:B------:R-:W-:Y:S01]  /*1040*/  LOP3.LUT R0, R69, 0x1f, RZ, 0xc0, !PT ;  /* 0x0000001f45007812 */ /* 0x000fe200078ec0ff */
[----:B------:R-:W-:Y:S02]  /*1050*/  UISETP.NE.AND UP4, UPT, UR22, URZ, UPT ;  /* 0x000000ff1600728c */ /* 0x000fe4000bf85270 */
[----:B-1----:R-:W-:-:S09]  /*1060*/  UISETP.EQ.U32.AND UP5, UPT, UR4, 0x1, UPT ;  /* 0x000000010400788c */ /* 0x002fd2000bfa2070 */
[----:B------:R-:W-:Y:S05]  /*1070*/  BRA.U !UP5, `(.L_x_16) ;  /* 0x000000010d087547 */ /* 0x000fea000b800000 */
[----:B--234-:R-:W-:Y:S01]  /*1080*/  UCGABAR_ARV ;  /* 0x00000000000079c7 */ /* 0x01cfe20008000000 */
[----:B------:R-:W-:Y:S05]  /*1090*/  BRA `(.L_x_17) ;  /* 0x0000000000047947 */ /* 0x000fea0003800000 */
.L_x_16:
[----:B--234-:R-:W-:Y:S01]  /*10a0*/  NOP ;  /* 0x0000000000007918 */ /* 0x01cfe20000000000 */
.L_x_17:
[----:B------:R-:W1:Y:S01]  /*10b0*/  S2UR UR7, SR_CTAID.X ;  /* 0x00000000000779c3 */ /* 0x000e620000002500 */
[----:B------:R-:W-:-:S05]  /*10c0*/  CS2R.32 R3, SR_CgaSize ;  /* 0x0000000000037805 */ /* 0x000fca0000008a00 */
[----:B------:R-:W-:-:S05]  /*10d0*/  IMAD R3, R3, -0xa0, RZ ;  /* 0xffffff6003037824 */ /* 0x000fca00078e02ff */
[----:B------:R-:W-:-:S14]  /*10e0*/  R2UR UR5, R3 ;  /* 0x00000000030572ca */ /* 0x000fdc00000e0000 */
[----:B------:R-:W2:Y:S01]  /*10f0*/  LDCU UR5, c[0x0][UR5+0x2b0] ;  /* 0x00005600050577ac */ /* 0x000ea20008000800 */
[----:B------:R-:W-:-:S05]  /*1100*/  CS2R.32 R3, SR_CgaSize ;  /* 0x0000000000037805 */ /* 0x000fca0000008a00 */
[----:B------:R-:W-:-:S05]  /*1110*/  IMAD R3, R3, -0xa0, RZ ;  /* 0xffffff6003037824 */ /* 0x000fca00078e02ff */
[----:B------:R-:W-:-:S14]  /*1120*/  R2UR UR4, R3 ;  /* 0x00000000030472ca */ /* 0x000fdc00000e0000 */
[----:B------:R-:W3:Y:S01]  /*1130*/  LDCU UR4, c[0x0][UR4+0x2b4] ;  /* 0x00005680040477ac */ /* 0x000ee20008000800 */
[----:B------:R-:W4:Y:S01]  /*1140*/  S2UR UR8, SR_CTAID.Y ;  /* 0x00000000000879c3 */ /* 0x000f220000002600 */
[----:B------:R-:W3:Y:S01]  /*1150*/  LDCU UR23, c[0x0][0xb24] ;  /* 0x00016480ff1777ac */ /* 0x000ee20008000800 */
[----:B------:R-:W-:-:S05]  /*1160*/  CS2R.32 R3, SR_CgaSize ;  /* 0x0000000000037805 */ /* 0x000fca0000008a00 */
[----:B------:R-:W-:-:S05]  /*1170*/  IMAD R3, R3, -0xa0, RZ ;  /* 0xffffff6003037824 */ /* 0x000fca00078e02ff */
[----:B------:R-:W-:-:S14]  /*1180*/  R2UR UR60, R3 ;  /* 0x00000000033c72ca */ /* 0x000fdc00000e0000 */
[----:B------:R-:W3:Y:S01]  /*1190*/  LDCU UR60, c[0x0][UR60+0x2a0] ;  /* 0x000054003c3c77ac */ /* 0x000ee20008000800 */
[----:B------:R-:W1:Y:S01]  /*11a0*/  S2UR UR36, SR_CTAID.Z ;  /* 0x00000000002479c3 */ /* 0x000e620000002700 */
[----:B------:R-:W-:-:S05]  /*11b0*/  CS2R.32 R3, SR_CgaSize ;  /* 0x0000000000037805 */ /* 0x000fca0000008a00 */
[----:B------:R-:W-:-:S05]  /*11c0*/  IMAD R3, R3, -0xa0, RZ ;  /* 0xffffff6003037824 */ /* 0x000fca00078e02ff */
[----:B------:R-:W-:-:S14]  /*11d0*/  R2UR UR57, R3 ;  /* 0x00000000033972ca */ /* 0x000fdc00000e0000 */
[----:B------:R-:W3:Y:S01]  /*11e0*/  LDCU UR57, c[0x0][UR57+0x2a4] ;  /* 0x00005480393977ac */ /* 0x000ee20008000800 */
[----:B------:R-:W3:Y:S01]  /*11f0*/  LDCU UR40, c[0x0][0xb24] ;  /* 0x00016480ff2877ac */ /* 0x000ee20008000800 */
[----:B-1----:R-:W-:Y:S01]  /*1200*/  I2FP.F32.U32 R3, UR7 ;  /* 0x0000000700037c45 */ /* 0x002fe20008201000 */
[----:B------:R-:W1:Y:S04]  /*1210*/  LDCU UR26, c[0x0][0xb30] ;  /* 0x00016600ff1a77ac */ /* 0x000e680008000800 */
[----:B--2---:R-:W-:Y:S01]  /*1220*/  FMUL R3, R3, UR5 ;  /* 0x0000000503037c20 */ /* 0x004fe20008400000 */
[----:B------:R-:W-:Y:S01]  /*1230*/  USHF.L.U32 UR24, UR48, 0x9, URZ ;  /* 0x0000000930187899 */ /* 0x000fe200080006ff */
[----:B----4-:R-:W-:Y:S01]  /*1240*/  I2FP.F32.U32 R2, UR8 ;  /* 0x0000000800027c45 */ /* 0x010fe20008201000 */
[----:B---3--:R-:W-:-:S03]  /*1250*/  UISETP.GE.AND UP2, UPT, UR23, 0x1, UPT ;  /* 0x000000011700788c */ /* 0x008fc6000bf46270 */
[----:B------:R-:W2:Y:S01]  /*1260*/  F2I.U32.TRUNC.NTZ R3, R3 ;  /* 0x0000000300037305 */ /* 0x000ea2000020f000 */
[----:B------:R-:W-:Y:S01]  /*1270*/  UMOV UR46, UR7 ;  /* 0x00000007002e7c82 */ /* 0x000fe20008000000 */
[----:B------:R-:W-:Y:S01]  /*1280*/  FMUL R2, R2, UR4 ;  /* 0x0000000402027c20 */ /* 0x000fe20008400000 */
[----:B------:R-:W-:-:S05]  /*1290*/  UMOV UR45, UR8 ;  /* 0x00000008002d7c82 */ /* 0x000fca0008000000 */
[----:B------:R-:W3:Y:S01]  /*12a0*/  F2I.U32.TRUNC.NTZ R2, R2 ;  /* 0x0000000200027305 */ /* 0x000ee2000020f000 */
[----:B--2---:R-:W-:Y:S02]  /*12b0*/  R2UR UR4, R3 ;  /* 0x00000000030472ca */ /* 0x004fe400000e0000 */
[----:B---3--:R-:W-:Y:S02]  /*12c0*/  R2UR UR6, R2 ;  /* 0x00000000020672ca */ /* 0x008fe400000e0000 */
[----:B------:R-:W-:-:S09]  /*12d0*/  PRMT R2, RZ, 0x7610, R2 ;  /* 0x00007610ff027816 */ /* 0x000fd20000000002 */
[----:B------:R-:W-:-:S04]  /*12e0*/  UIADD3 UR5, UPT, UPT, -UR4, URZ, URZ ;  /* 0x000000ff04057290 */ /* 0x000fc8000fffe1ff */
[----:B------:R-:W-:Y:S02]  /*12f0*/  UIMAD UR60, UR60, UR5, UR7 ;  /* 0x000000053c3c72a4 */ /* 0x000fe4000f8e0207 */
[----:B------:R-:W-:-:S04]  /*1300*/  UIADD3 UR4, UPT, UPT, -UR6, URZ, URZ ;  /* 0x000000ff06047290 */ /* 0x000fc8000fffe1ff */
[----:B------:R-:W-:Y:S01]  /*1310*/  UIMAD UR57, UR57, UR4, UR8 ;  /* 0x00000004393972a4 */ /* 0x000fe2000f8e0208 */
[----:B-1----:R-:W-:Y:S11]  /*1320*/  BRA.U UP4, `(.L_x_18) ;  /* 0x0000000104787547 */ /* 0x002ff6000b800000 */
[----:B------:R-:W-:Y:S02]  /*1330*/  UISETP.NE.AND UP0, UPT, UR57, 0x1, UPT ;  /* 0x000000013900788c */ /* 0x000fe4000bf05270 */
[----:B------:R-:W-:Y:S02]  /*1340*/  UISETP.NE.AND UP1, UPT, UR57, 0x2, UPT ;  /* 0x000000023900788c */ /* 0x000fe4000bf25270 */
[----:B------:R-:W-:Y:S02]  /*1350*/  USEL UR5, URZ, 0x2, UP0 ;  /* 0x00000002ff057887 */ /* 0x000fe40008000000 */
[----:B------:R-:W-:Y:S02]  /*1360*/  UISETP.NE.AND UP0, UPT, UR57, 0x3, UPT ;  /* 0x000000033900788c */ /* 0x000fe4000bf05270 */
[----:B------:R-:W-:Y:S02]  /*1370*/  USEL UR4, URZ, 0x4, UP1 ;  /* 0x00000004ff047887 */ /* 0x000fe40008800000 */
[----:B------:R-:W-:-:S02]  /*1380*/  UISETP.NE.AND UP1, UPT, UR57, 0x4, UPT ;  /* 0x000000043900788c */ /* 0x000fc4000bf25270 */
[----:B------:R-:W-:Y:S02]  /*1390*/  USEL UR7, URZ, 0x8, UP0 ;  /* 0x00000008ff077887 */ /* 0x000fe40008000000 */
[----:B------:R-:W-:Y:S02]  /*13a0*/  UISETP.NE.AND UP0, UPT, UR57, 0x5, UPT ;  /* 0x000000053900788c */ /* 0x000fe4000bf05270 */
[----:B------:R-:W-:Y:S02]  /*13b0*/  USEL UR6, URZ, 0x10, UP1 ;  /* 0x00000010ff067887 */ /* 0x000fe40008800000 */
[----:B------:R-:W-:Y:S02]  /*13c0*/  UISETP.NE.AND UP1, UPT, UR57, 0x6, UPT ;  /* 0x000000063900788c */ /* 0x000fe4000bf25270 */
[----:B------:R-:W-:Y:S02]  /*13d0*/  USEL UR11, URZ, 0x20, UP0 ;  /* 0x00000020ff0b7887 */ /* 0x000fe40008000000 */
[----:B------:R-:W-:-:S02]  /*13e0*/  UISETP.NE.AND UP0, UPT, UR57, 0x7, UPT ;  /* 0x000000073900788c */ /* 0x000fc4000bf05270 */
[----:B------:R-:W-:Y:S02]  /*13f0*/  USEL UR12, URZ, 0x40, UP1 ;  /* 0x00000040ff0c7887 */ /* 0x000fe40008800000 */
[----:B------:R-:W-:Y:S02]  /*1400*/  UISETP.NE.AND UP1, UPT, UR57, URZ, UPT ;  /* 0x000000ff3900728c */ /* 0x000fe4000bf25270 */
[----:B------:R-:W-:Y:S02]  /*1410*/  USEL UR13, URZ, 0x80, UP0 ;  /* 0x00000080ff0d7887 */ /* 0x000fe40008000000 */
[----:B------:R-:W-:Y:S02]  /*1420*/  UISETP.NE.AND UP0, UPT, UR60, URZ, UPT ;  /* 0x000000ff3c00728c */ /* 0x000fe4000bf05270 */
[----:B------:R-:W-:Y:S02]  /*1430*/  UISETP.EQ.OR UP1, UPT, UR60, URZ, !UP1 ;  /* 0x000000ff3c00728c */ /* 0x000fe4000cf22670 */
[----:B------:R-:W-:-:S02]  /*1440*/  USEL UR9, UR5, 0x2, UP0 ;  /* 0x0000000205097887 */ /* 0x000fc40008000000 */
[----:B------:R-:W-:Y:S02]  /*1450*/  USEL UR4, UR4, 0x4, UP0 ;  /* 0x0000000404047887 */ /* 0x000fe40008000000 */
[----:B------:R-:W-:Y:S02]  /*1460*/  USEL UR5, URZ, 0x1, !UP1 ;  /* 0x00000001ff057887 */ /* 0x000fe4000c800000 */
[----:B------:R-:W-:Y:S02]  /*1470*/  USEL UR10, UR7, 0x8, UP0 ;  /* 0x00000008070a7887 */ /* 0x000fe40008000000 */
[----:B------:R-:W-:Y:S02]  /*1480*/  USEL UR8, UR6, 0x10, UP0 ;  /* 0x0000001006087887 */ /* 0x000fe40008000000 */
[----:B------:R-:W-:Y:S02]  /*1490*/  UIADD3 UR4, UPT, UPT, UR4, UR9, UR5 ;  /* 0x0000000904047290 */ /* 0x000fe4000fffe005 */
[----:B------:R-:W-:-:S02]  /*14a0*/  USEL UR7, UR11, 0x20, UP0 ;  /* 0x000000200b077887 */ /* 0x000fc40008000000 */
[----:B------:R-:W-:Y:S02]  /*14b0*/  USEL UR6, UR12, 0x40, UP0 ;  /* 0x000000400c067887 */ /* 0x000fe40008000000 */
[----:B------:R-:W-:Y:S02]  /*14c0*/  UIADD3 UR4, UPT, UPT, UR8, UR10, UR4 ;  /* 0x0000000a08047290 */ /* 0x000fe4000fffe004 */
[----:B------:R-:W-:Y:S02]  /*14d0*/  USEL UR5, UR13, 0x80, UP0 ;  /* 0x000000800d057887 */ /* 0x000fe40008000000 */
[----:B------:R-:W-:-:S04]  /*14e0*/  UIADD3 UR4, UPT, UPT, UR6, UR7, UR4 ;  /* 0x0000000706047290 */ /* 0x000fc8000fffe004 */
[----:B------:R-:W-:-:S06]  /*14f0*/  UIADD3 UR4, UPT, UPT, UR4, UR5, URZ ;  /* 0x0000000504047290 */ /* 0x000fcc000fffe0ff */
[----:B------:R-:W-:Y:S02]  /*1500*/  MOV R2, UR4 ;  /* 0x0000000400027c02 */ /* 0x000fe40008000f00 */
.L_x_18:
[----:B------:R-:W-:Y:S05]  /*1510*/  BRA.U !UP2, `(.L_x_19) ;  /* 0x000000010ad47547 */ /* 0x000fea000b800000 */
[----:B------:R-:W1:Y:S01]  /*1520*/  LDCU.128 UR12, c[0x0][0xb10] ;  /* 0x00016200ff0c77ac */ /* 0x000e620008000c00 */
[----:B------:R-:W2:Y:S01]  /*1530*/  LDCU UR6, c[0x0][0x370] ;  /* 0x00006e00ff0677ac */ /* 0x000ea20008000800 */
[----:B------:R-:W3:Y:S01]  /*1540*/  LDCU UR5, c[0x0][0x374] ;  /* 0x00006e80ff0577ac */ /* 0x000ee20008000800 */
[----:B------:R-:W4:Y:S01]  /*1550*/  LDCU UR25, c[0x0][0xb0c] ;  /* 0x00016180ff1977ac */ /* 0x000f220008000800 */
[----:B------:R-:W4:Y:S01]  /*1560*/  LDCU UR4, c[0x0][0xb20] ;  /* 0x00016400ff0477ac */ /* 0x000f220008000800 */
[----:B------:R-:W4:Y:S01]  /*1570*/  LDCU.64 UR8, c[0x0][0xb28] ;  /* 0x00016500ff0877ac */ /* 0x000f220008000a00 */
[----:B-1----:R-:W-:Y:S02]  /*1580*/  UISETP.NE.AND UP0, UPT, UR14, 0x1, UPT ;  /* 0x000000010e00788c */ /* 0x002fe4000bf05270 */
[----:B---3--:R-:W-:Y:S02]  /*1590*/  UIMAD.WIDE.U32 UR10, UR5, UR15, URZ ;  /* 0x0000000f050a72a5 */ /* 0x008fe4000f8e00ff */
[----:B--2---:R-:W-:-:S02]  /*15a0*/  UIMAD.WIDE.U32 UR18, UR6, UR12, URZ ;  /* 0x0000000c061272a5 */ /* 0x004fc4000f8e00ff */
[----:B----4-:R-:W-:Y:S02]  /*15b0*/  UISETP.NE.AND UP1, UPT, UR25, 0x1, UPT ;  /* 0x000000011900788c */ /* 0x010fe4000bf25270 */
[----:B------:R-:W-:Y:S01]  /*15c0*/  UISETP.NE.AND UP2, UPT, UR23, 0x1, UPT ;  /* 0x000000011700788c */ /* 0x000fe2000bf45270 */
[----:B------:R-:W-:Y:S02]  /*15d0*/  UMOV UR10, UR11 ;  /* 0x0000000b000a7c82 */ /* 0x000fe40008000000 */
[----:B------:R-:W-:Y:S01]  /*15e0*/  UMOV UR18, UR19 ;  /* 0x0000001300127c82 */ /* 0x000fe20008000000 */
[----:B------:R-:W-:Y:S02]  /*15f0*/  @UP0 USHF.R.U32.HI UR5, URZ, UR4, UR10 ;  /* 0x00000004ff050299 */ /* 0x000fe4000801160a */
[----:B------:R-:W-:Y:S02]  /*1600*/  UIMAD.WIDE.U32 UR20, UR45, UR15, URZ ;  /* 0x0000000f2d1472a5 */ /* 0x000fe4000f8e00ff */
[----:B------:R-:W-:-:S02]  /*1610*/  UIMAD.WIDE.U32 UR10, UR5, UR8, URZ ;  /* 0x00000008050a72a5 */ /* 0x000fc4000f8e00ff */
[----:B------:R-:W-:Y:S02]  /*1620*/  @UP1 USHF.R.U32.HI UR6, URZ, UR13, UR18 ;  /* 0x0000000dff061299 */ /* 0x000fe40008011612 */
[----:B------:R-:W-:Y:S02]  /*1630*/  UIMAD.WIDE.U32 UR16, UR46, UR12, URZ ;  /* 0x0000000c2e1072a5 */ /* 0x000fe4000f8e00ff */
[----:B------:R-:W-:Y:S01]  /*1640*/  UIMAD.WIDE.U32 UR18, UR6, UR8, URZ ;  /* 0x00000008061272a5 */ /* 0x000fe2000f8e00ff */
[----:B------:R-:W-:Y:S01]  /*1650*/  UMOV UR20, UR21 ;  /* 0x0000001500147c82 */ /* 0x000fe20008000000 */
[----:B------:R-:W-:Y:S01]  /*1660*/  UMOV UR10, UR11 ;  /* 0x0000000b000a7c82 */ /* 0x000fe20008000000 */
[----:B------:R-:W-:Y:S02]  /*1670*/  USHF.R.U32.HI UR20, URZ, UR4, UR20 ;  /* 0x00000004ff147299 */ /* 0x000fe40008011614 */
[----:B------:R-:W-:Y:S02]  /*1680*/  @UP2 USHF.R.U32.HI UR5, URZ, UR9, UR10 ;  /* 0x00000009ff052299 */ /* 0x000fe4000801160a */
[----:B------:R-:W-:Y:S01]  /*1690*/  UMOV UR7, UR19 ;  /* 0x0000001300077c82 */ /* 0x000fe20008000000 */
[----:B------:R-:W-:Y:S01]  /*16a0*/  UMOV UR16, UR17 ;  /* 0x0000001100107c82 */ /* 0x000fe20008000000 */
[----:B------:R-:W-:-:S02]  /*16b0*/  @UP2 USHF.R.U32.HI UR6, URZ, UR9, UR7 ;  /* 0x00000009ff062299 */ /* 0x000fc40008011607 */
[----:B------:R-:W-:Y:S02]  /*16c0*/  USHF.R.U32.HI UR13, URZ, UR13, UR16 ;  /* 0x0000000dff0d7299 */ /* 0x000fe40008011610 */
[----:B------:R-:W-:Y:S02]  /*16d0*/  USEL UR4, UR45, UR20, !UP0 ;  /* 0x000000142d047287 */ /* 0x000fe4000c000000 */
[----:B------:R-:W-:Y:S02]  /*16e0*/  UIMAD UR7, UR5, UR23, URZ ;  /* 0x00000017050772a4 */ /* 0x000fe4000f8e02ff */
[----:B------:R-:W-:Y:S02]  /*16f0*/  USEL UR5, UR46, UR13, !UP1 ;  /* 0x0000000d2e057287 */ /* 0x000fe4000c800000 */
[----:B------:R-:W-:Y:S02]  /*1700*/  UIMAD UR12, UR6, UR23, URZ ;  /* 0x00000017060c72a4 */ /* 0x000fe4000f8e02ff */
[----:B------:R-:W-:-:S02]  /*1710*/  UISETP.GE.AND UP0, UPT, UR4, UR7, UPT ;  /* 0x000000070400728c */ /* 0x000fc4000bf06270 */
[----:B------:R-:W-:Y:S02]  /*1720*/  UIMAD.WIDE.U32 UR10, UR4, UR8, URZ ;  /* 0x00000008040a72a5 */ /* 0x000fe4000f8e00ff */
[----:B------:R-:W-:Y:S02]  /*1730*/  UISETP.GE.OR UP0, UPT, UR5, UR12, UP0 ;  /* 0x0000000c0500728c */ /* 0x000fe40008706670 */
[----:B------:R-:W-:Y:S02]  /*1740*/  UIMAD.WIDE.U32 UR12, UR5, UR8, URZ ;  /* 0x00000008050c72a5 */ /* 0x000fe4000f8e00ff */
[----:B------:R-:W-:Y:S01]  /*1750*/  UIADD3 UR10, UPT, UPT, -UR4, URZ, URZ ;  /* 0x000000ff040a7290 */ /* 0x000fe2000fffe1ff */
[----:B------:R-:W-:Y:S01]  /*1760*/  UMOV UR8, UR11 ;  /* 0x0000000b00087c82 */ /* 0x000fe20008000000 */
[----:B------:R-:W-:Y:S02]  /*1770*/  UIADD3 UR11, UPT, UPT, -UR5, URZ, URZ ;  /* 0x000000ff050b7290 */ /* 0x000fe4000fffe1ff */
[----:B------:R-:W-:-:S03]  /*1780*/  USHF.R.U32.HI UR8, URZ, UR9, UR8 ;  /* 0x00000009ff087299 */ /* 0x000fc60008011608 */
[----:B------:R-:W-:Y:S01]  /*1790*/  @!UP0 UMOV UR7, UR13 ;  /* 0x0000000d00078c82 */ /* 0x000fe20008000000 */
[----:B------:R-:W-:Y:S02]  /*17a0*/  UIMAD UR45, UR14, UR10, UR45 ;  /* 0x0000000a0e2d72a4 */ /* 0x000fe4000f8e022d */
[----:B------:R-:W-:Y:S02]  /*17b0*/  USEL UR8, UR4, UR8, !UP2 ;  /* 0x0000000804087287 */ /* 0x000fe4000d000000 */
[----:B------:R-:W-:Y:S02]  /*17c0*/  @!UP0 USHF.R.U32.HI UR7, URZ, UR9, UR7 ;  /* 0x00000009ff078299 */ /* 0x000fe40008011607 */
[----:B------:R-:W-:Y:S02]  /*17d0*/  UIADD3 UR9, UPT, UPT, -UR8, URZ, URZ ;  /* 0x000000ff08097290 */ /* 0x000fe4000fffe1ff */
[----:B------:R-:W-:Y:S02]  /*17e0*/  @!UP0 USEL UR7, UR5, UR7, !UP2 ;  /* 0x0000000705078287 */ /* 0x000fe4000d000000 */
[----:B------:R-:W-:-:S02]  /*17f0*/  UIMAD UR9, UR23, UR9, UR4 ;  /* 0x00000009170972a4 */ /* 0x000fc4000f8e0204 */
[----:B------:R-:W-:Y:S02]  /*1800*/  @!UP0 UIADD3 UR8, UPT, UPT, UR8, -UR7, URZ ;  /* 0x8000000708088290 */ /* 0x000fe4000fffe0ff */
[----:B------:R-:W-:Y:S02]  /*1810*/  @!UP0 UIMAD UR6, UR9, UR6, UR7 ;  /* 0x00000006090682a4 */ /* 0x000fe4000f8e0207 */
[----:B------:R-:W-:Y:S02]  /*1820*/  @!UP0 UIMAD UR4, UR8, UR23, UR5 ;  /* 0x00000017080482a4 */ /* 0x000fe4000f8e0205 */
[----:B------:R-:W-:Y:S02]  /*1830*/  UIMAD UR46, UR25, UR11, UR46 ;  /* 0x0000000b192e72a4 */ /* 0x000fe4000f8e022e */
[----:B------:R-:W-:Y:S01]  /*1840*/  UIMAD UR45, UR4, UR14, UR45 ;  /* 0x0000000e042d72a4 */ /* 0x000fe2000f8e022d */
[----:B------:R-:W-:Y:S02]  /*1850*/  @!UP0 UMOV UR5, UR6 ;  /* 0x0000000600058c82 */ /* 0x000fe40008000000 */
[----:B------:R-:W-:-:S12]  /*1860*/  UIMAD UR46, UR5, UR25, UR46 ;  /* 0x00000019052e72a4 */ /* 0x000fd8000f8e022e */
.L_x_19:
[----:B------:R-:W-:Y:S02]  /*1870*/  UISETP.NE.AND UP1, UPT, UR26, 0x1, UPT ;  /* 0x000000011a00788c */ /* 0x000fe4000bf25270 */
[----:B------:R-:W-:Y:S02]  /*1880*/  UISETP.NE.AND UP0, UPT, UR22, 0x2, UPT ;  /* 0x000000021600788c */ /* 0x000fe4000bf05270 */
[----:B------:R-:W-:-:S05]  /*1890*/  ULOP3.LUT UR21, UR24, 0xe00, URZ, 0xc0, !UPT ;  /* 0x00000e0018157892 */ /* 0x000fca000f8ec0ff */
[----:B------:R-:W-:Y:S07]  /*18a0*/  BRA.U UP1, `(.L_x_20) ;  /* 0x0000000101447547 */ /* 0x000fee000b800000 */
[----:B------:R-:W1:Y:S01]  /*18b0*/  LDCU.128 UR8, c[0x0][0xb10] ;  /* 0x00016200ff0877ac */ /* 0x000e620008000c00 */
[----:B------:R-:W2:Y:S01]  /*18c0*/  LDCU UR12, c[0x0][0xb0c] ;  /* 0x00016180ff0c77ac */ /* 0x000ea20008000800 */
[----:B------:R-:W3:Y:S01]  /*18d0*/  LDCU UR13, c[0x0][0xb20] ;  /* 0x00016400ff0d77ac */ /* 0x000ee20008000800 */
[----:B-1----:R-:W-:Y:S02]  /*18e0*/  UIMAD.WIDE.U32 UR6, UR46, UR8, URZ ;  /* 0x000000082e0672a5 */ /* 0x002fe4000f8e00ff */
[----:B------:R-:W-:Y:S02]  /*18f0*/  UIMAD.WIDE.U32 UR4, UR45, UR11, URZ ;  /* 0x0000000b2d0472a5 */ /* 0x000fe4000f8e00ff */
[----:B--2---:R-:W-:Y:S02]  /*1900*/  UISETP.NE.AND UP2, UPT, UR12, 0x1, UPT ;  /* 0x000000010c00788c */ /* 0x004fe4000bf45270 */
[----:B------:R-:W-:Y:S01]  /*1910*/  UISETP.NE.AND UP1, UPT, UR10, 0x1, UPT ;  /* 0x000000010a00788c */ /* 0x000fe2000bf25270 */
[----:B------:R-:W-:-:S02]  /*1920*/  UMOV UR6, UR7 ;  /* 0x0000000700067c82 */ /* 0x000fc40008000000 */
[----:B------:R-:W-:Y:S01]  /*1930*/  UMOV UR4, UR5 ;  /* 0x0000000500047c82 */ /* 0x000fe20008000000 */
[----:B------:R-:W-:Y:S02]  /*1940*/  USHF.R.U32.HI UR6, URZ, UR9, UR6 ;  /* 0x00000009ff067299 */ /* 0x000fe40008011606 */
[----:B---3--:R-:W-:Y:S02]  /*1950*/  USHF.R.U32.HI UR4, URZ, UR13, UR4 ;  /* 0x0000000dff047299 */ /* 0x008fe40008011604 */
[----:B------:R-:W-:Y:S02]  /*1960*/  USEL UR5, UR46, UR6, !UP2 ;  /* 0x000000062e057287 */ /* 0x000fe4000d000000 */
[----:B------:R-:W-:-:S04]  /*1970*/  USEL UR4, UR45, UR4, !UP1 ;  /* 0x000000042d047287 */ /* 0x000fc8000c800000 */
[----:B------:R-:W-:Y:S02]  /*1980*/  UIADD3 UR6, UPT, UPT, UR5, -UR4, URZ ;  /* 0x8000000405067290 */ /* 0x000fe4000fffe0ff */
[----:B------:R-:W-:Y:S02]  /*1990*/  UIADD3 UR4, UPT, UPT, -UR5, UR4, URZ ;  /* 0x0000000405047290 */ /* 0x000fe4000fffe1ff */
[----:B------:R-:W-:Y:S02]  /*19a0*/  UIMAD UR45, UR6, UR10, UR45 ;  /* 0x0000000a062d72a4 */ /* 0x000fe4000f8e022d */
[----:B------:R-:W-:-:S12]  /*19b0*/  UIMAD UR46, UR4, UR12, UR46 ;  /* 0x0000000c042e72a4 */ /* 0x000fd8000f8e022e */
.L_x_20:
[----:B------:R-:W-:Y:S05]  /*19c0*/  BRA.U !UP5, `(.L_x_21) ;  /* 0x000000010d0c7547 */ /* 0x000fea000b800000 */
[----:B------:R-:W-:Y:S01]  /*19d0*/  UCGABAR_WAIT ;  /* 0x0000000000007dc7 */ /* 0x000fe20008000000 */
[----:B------:R-:W-:Y:S01]  /*19e0*/  CCTL.IVALL ;  /* 0x00000000ff00798f */ /* 0x000fe20002000000 */
[----:B------:R-:W-:Y:S05]  /*19f0*/  BRA `(.L_x_22) ;  /* 0x0000000000047947 */ /* 0x000fea0003800000 */
.L_x_21:
[----:B------:R-:W-:Y:S06]  /*1a00*/  BAR.SYNC.DEFER_BLOCKING 0x0 ;  /* 0x0000000000007b1d */ /* 0x000fec0000010000 */
.L_x_22:
[----:B------:R-:W-:Y:S05]  /*1a10*/  BRA.U UP0, `(.L_x_23) ;  /* 0x0000001d00f87547 */ /* 0x000fea000b800000 */
[----:B------:R-:W1:Y:S01]  /*1a20*/  LDCU UR6, c[0x0][0x38c] ;  /* 0x00007180ff0677ac */ /* 0x000e620008000800 */
[----:B------:R-:W-:Y:S01]  /*1a30*/  PLOP3.LUT P1, PT, PT, PT, UP3, 0x80, 0x8 ;  /* 0x000000000008781c */ /* 0x000fe20003f2f038 */
[----:B------:R-:W-:Y:S01]  /*1a40*/  IMAD.MOV.U32 R12, RZ, RZ, 0x1 ;  /* 0x00000001ff0c7424 */ /* 0x000fe200078e00ff */
[----:B------:R-:W-:Y:S01]  /*1a50*/  ISETP.EQ.OR P2, PT, R0, RZ, P3 ;  /* 0x000000ff0000720c */ /* 0x000fe20001f42670 */
[----:B------:R-:W-:Y:S01]  /*1a60*/  UISETP.NE.AND UP1, UPT, UR22, URZ, UPT ;  /* 0x000000ff1600728c */ /* 0x000fe2000bf25270 */
[----:B------:R-:W-:Y:S02]  /*1a70*/  PLOP3.LUT P1, PT, P1, PT, PT, 0x8, 0x80 ;  /* 0x000000000080781c */ /* 0x000fe40000f2e170 */
[----:B------:R-:W-:Y:S01]  /*1a80*/  CS2R R10, SRZ ;  /* 0x00000000000a7805 */ /* 0x000fe2000001ff00 */
[----:B------:R-:W-:Y:S01]  /*1a90*/  IMAD.MOV.U32 R9, RZ, RZ, RZ ;  /* 0x000000ffff097224 */ /* 0x000fe200078e00ff */
[----:B------:R-:W2:Y:S01]  /*1aa0*/  LDCU UR39, c[0x0][0x370] ;  /* 0x00006e00ff2777ac */ /* 0x000ea20008000800 */
[----:B------:R-:W-:Y:S01]  /*1ab0*/  IMAD.MOV.U32 R8, RZ, RZ, 0x1 ;  /* 0x00000001ff087424 */ /* 0x000fe200078e00ff */
[----:B------:R-:W3:Y:S01]  /*1ac0*/  LDCU.64 UR28, c[0x0][0x348] ;  /* 0x00006900ff1c77ac */ /* 0x000ee20008000a00 */
[----:B------:R-:W-:-:S02]  /*1ad0*/  USHF.R.U32.HI UR44, URZ, 0x6, UR21 ;  /* 0x00000006ff2c7899 */ /* 0x000fc40008011615 */
[----:B-1----:R-:W-:Y:S02]  /*1ae0*/  UIADD3 UR5, UPT, UPT, UR6, 0x3f, URZ ;  /* 0x0000003f06057890 */ /* 0x002fe4000fffe0ff */
[----:B------:R-:W-:Y:S02]  /*1af0*/  UIADD3 UR47, UPT, UPT, UR6, 0x7e, URZ ;  /* 0x0000007e062f7890 */ /* 0x000fe4000fffe0ff */
[----:B------:R-:W-:Y:S01]  /*1b00*/  USHF.R.S32.HI UR4, URZ, 0x1f, UR5 ;  /* 0x0000001fff047899 */ /* 0x000fe20008011405 */
[----:B------:R-:W1:Y:S03]  /*1b10*/  LDCU UR38, c[0x0][0x374] ;  /* 0x00006e80ff2677ac */ /* 0x000e660008000800 */
[----:B------:R-:W-:Y:S02]  /*1b20*/  ULEA.HI UR4, UR4, UR5, URZ, 0x6 ;  /* 0x0000000504047291 */ /* 0x000fe4000f8f30ff */
[----:B------:R-:W-:-:S02]  /*1b30*/  USEL UR25, UR34, 0x2, UP1 ;  /* 0x0000000222197887 */ /* 0x000fc40008800000 */
[----:B------:R-:W-:Y:S02]  /*1b40*/  USHF.R.S32.HI UR42, URZ, 0x6, UR4 ;  /* 0x00000006ff2a7899 */ /* 0x000fe40008011404 */
[----:B------:R-:W-:Y:S02]  /*1b50*/  UIADD3 UR4, UPT, UPT, UR6, -0x1, URZ ;  /* 0xffffffff06047890 */ /* 0x000fe4000fffe0ff */
[----:B------:R-:W-:Y:S02]  /*1b60*/  UISETP.LT.U32.AND UP0, UPT, UR42, 0x1b, UPT ;  /* 0x0000001b2a00788c */ /* 0x000fe4000bf01070 */
[----:B------:R-:W-:Y:S02]  /*1b70*/  UISETP.GE.U32.AND UP2, UPT, UR4, -0x7f, UPT ;  /* 0xffffff810400788c */ /* 0x000fe4000bf46070 */
[----:B------:R-:W-:Y:S01]  /*1b80*/  USEL UR41, UR42, 0x1b, UP0 ;  /* 0x0000001b2a297887 */ /* 0x000fe20008000000 */
[----:B------:R-:W-:-:S03]  /*1b90*/  UMOV UR5, URZ ;  /* 0x000000ff00057c82 */ /* 0x000fc60008000000 */
[----:B------:R-:W-:Y:S02]  /*1ba0*/  UIADD3 UR24, UPT, UPT, UR41, -0x1, URZ ;  /* 0xffffffff29187890 */ /* 0x000fe4000fffe0ff */
[----:B------:R-:W-:-:S03]  /*1bb0*/  UIADD3 UR43, UPT, UPT, UR42, -UR41, URZ ;  /* 0x800000292a2b7290 */ /* 0x000fc6000fffe0ff */
[----:B------:R-:W-:-:S04]  /*1bc0*/  @UP2 UIADD3 UR24, UPT, UPT, UR41, URZ, URZ ;  /* 0x000000ff29182290 */ /* 0x000fc8000fffe0ff */
[----:B-123--:R-:W-:-:S12]  /*1bd0*/  UIADD3 UR24, UPT, UPT, UR24, 0x1, URZ ;  /* 0x0000000118187890 */ /* 0x00efd8000fffe0ff */
.L_x_43:
[----:B------:R-:W-:Y:S01]  /*1be0*/  UISETP.NE.AND UP0, UPT, UR48, URZ, UPT ;  /* 0x000000ff3000728c */ /* 0x000fe2000bf05270 */
[----:B------:R-:W1:Y:S08]  /*1bf0*/  S2UR UR48, SR_CgaCtaId ;  /* 0x00000000003079c3 */ /* 0x000e700000008800 */
[----:B------:R-:W-:Y:S05]  /*1c00*/  BRA.U UP0, `(.L_x_24) ;  /* 0x0000000100347547 */ /* 0x000fea000b800000 */
[----:B------:R-:W2:Y:S01]  /*1c10*/  S2R R0, SR_CgaCtaId ;  /* 0x0000000000007919 */ /* 0x000ea20000008800 */
[----:B------:R-:W-:-:S04]  /*1c20*/  MOV R2, 0x400 ;  /* 0x0000040000027802 */ /* 0x000fc80000000f00 */
[----:B--2---:R-:W-:Y:S02]  /*1c30*/  LEA R0, R0, R2, 0x18 ;  /* 0x0000000200007211 */ /* 0x004fe400078ec0ff */
[----:B------:R-:W-:-:S03]  /*1c40*/  SHF.L.U32 R2, R8, 0x1f, RZ ;  /* 0x0000001f08027819 */ /* 0x000fc600000006ff */
[----:B------:R-:W-:-:S04]  /*1c50*/  IMAD R0, R9, 0x8, R0 ;  /* 0x0000000809007824 */ /* 0x000fc800078e0200 */
[----:B------:R-:W2:Y:S02]  /*1c60*/  SYNCS.PHASECHK.TRANS64.TRYWAIT P0, [R0+URZ+0x240], R2 ;  /* 0x00024002000075a7 */ /* 0x000ea400080011ff */
[----:B--2---:R-:W-:Y:S05]  /*1c70*/  @!P0 BRA `(.L_x_25) ;  /* 0x0000005c00048947 */ /* 0x004fea0003800000 */
.L_x_126:
[----:B------:R-:W-:Y:S01]  /*1c80*/  VIADD R9, R9, 0x1 ;  /* 0x0000000109097836 */ /* 0x000fe20000000000 */
[----:B------:R2:W-:Y:S04]  /*1c90*/  SYNCS.ARRIVE.TRANS64.A1T0 RZ, [R0+URZ+0x230], RZ ;  /* 0x000230ff00ff79a7 */ /* 0x0005e800081000ff */
[----:B------:R-:W-:-:S04]  /*1ca0*/  ISETP.NE.AND P0, PT, R9, 0x2, PT ;  /* 0x000000020900780c */ /* 0x000fc80003f05270 */
[----:B------:R-:W-:Y:S02]  /*1cb0*/  SEL R9, R9, RZ, P0 ;  /* 0x000000ff09097207 */ /* 0x000fe40000000000 */
[----:B--2---:R-:W-:-:S04]  /*1cc0*/  SEL R0, RZ, 0x1, P0 ;  /* 0x00000001ff007807 */ /* 0x004fc80000000000 */
[----:B------:R-:W-:-:S07]  /*1cd0*/  LOP3.LUT R8, R8, R0, RZ, 0x3c, !PT ;  /* 0x0000000008087212 */ /* 0x000fce00078e3cff */
.L_x_24:
[----:B------:R-:W-:Y:S01]  /*1ce0*/  UMOV UR6, 0x400 ;  /* 0x0000040000067882 */ /* 0x000fe20000000000 */
[----:B------:R-:W-:Y:S01]  /*1cf0*/  SHF.L.U32 R0, R12, 0x1f, RZ ;  /* 0x0000001f0c007819 */ /* 0x000fe200000006ff */
[----:B-1----:R-:W-:Y:S02]  /*1d00*/  ULEA UR6, UR48, UR6, 0x18 ;  /* 0x0000000630067291 */ /* 0x002fe4000f8ec0ff */
[----:B------:R-:W-:Y:S02]  /*1d10*/  UISETP.GE.U32.AND UP0, UPT, UR47, 0x7f, UPT ;  /* 0x0000007f2f00788c */ /* 0x000fe4000bf06070 */
[----:B------:R-:W-:Y:S02]  /*1d20*/  ULEA UR4, UR5, UR6, 0x3 ;  /* 0x0000000605047291 */ /* 0x000fe4000f8e18ff */
[----:B------:R-:W-:Y:S02]  /*1d30*/  USHF.L.U32 UR11, UR45, 0x6, URZ ;  /* 0x000000062d0b7899 */ /* 0x000fe400080006ff */
[----:B------:R-:W-:Y:S01]  /*1d40*/  ULEA UR35, UR46, UR44, 0x6 ;  /* 0x0000002c2e237291 */ /* 0x000fe2000f8e30ff */
[----:B------:R-:W-:-:S04]  /*1d50*/  UMOV UR13, URZ ;  /* 0x000000ff000d7c82 */ /* 0x000fc80008000000 */
[----:B------:R1:W2:Y:S01]  /*1d60*/  SYNCS.PHASECHK.TRANS64.TRYWAIT P0, [UR4+0xd8], R0 ;  /* 0x0000d800ff0075a7 */ /* 0x0002a20008001104 */
[----:B------:R-:W-:Y:S06]  /*1d70*/  BRA.U !UP0, `(.L_x_26) ;  /* 0x0000000108bc7547 */ /* 0x000fec000b800000 */
[----:B------:R-:W-:Y:S01]  /*1d80*/  UMOV UR7, URZ ;  /* 0x000000ff00077c82 */ /* 0x000fe20008000000 */
[----:B------:R-:W-:-:S05]  /*1d90*/  UMOV UR4, UR5 ;  /* 0x0000000500047c82 */ /* 0x000fca0008000000 */
.L_x_32:
[----:B------:R-:W-:Y:S01]  /*1da0*/  ULEA UR33, UR4, UR6, 0x3 ;  /* 0x0000000604217291 */ /* 0x000fe2000f8e18ff */
[----:B--2---:R-:W-:Y:S01]  /*1db0*/  @!P3 MOV R2, 0x2000 ;  /* 0x000020000002b802 */ /* 0x004fe20000000f00 */
[----:B--2-4-:R-:W-:Y:S10]  /*1dc0*/  @P0 BRA `(.L_x_27) ;  /* 0x00000000000c0947 */ /* 0x014ff40003800000 */
[----:B------:R-:W-:-:S04]  /*1dd0*/  SHF.L.U32 R3, R12, 0x1f, RZ ;  /* 0x0000001f0c037819 */ /* 0x000fc800000006ff */
[----:B------:R-:W2:Y:S02]  /*1de0*/  SYNCS.PHASECHK.TRANS64.TRYWAIT P0, [UR33+0xd8], R3 ;  /* 0x0000d803ff0075a7 */ /* 0x000ea40008001121 */
[----:B--2---:R-:W-:Y:S05]  /*1df0*/  @!P0 BRA `(.L_x_28) ;  /* 0x0000005800b88947 */ /* 0x004fea0003800000 */
.L_x_27:
[----:B------:R2:W-:Y:S01]  /*1e00*/  @!P3 SYNCS.ARRIVE.TRANS64 RZ, [UR33], R2 ;  /* 0x00000002ffffb9a7 */ /* 0x0005e20008000021 */
[----:B------:R-:W-:-:S04]  /*1e10*/  ULOP3.LUT UR5, UR25, 0x2, URZ, 0xfc, !UPT ;  /* 0x0000000219057892 */ /* 0x000fc8000f8efcff */
[----:B------:R-:W-:-:S09]  /*1e20*/  UISETP.NE.AND UP0, UPT, UR5, 0x2, UPT ;  /* 0x000000020500788c */ /* 0x000fd2000bf05270 */
[----:B------:R-:W-:Y:S05]  /*1e30*/  BRA.U UP0, `(.L_x_29) ;  /* 0x0000000100047547 */ /* 0x000fea000b800000 */
[----:B------:R-:W-:Y:S05]  /*1e40*/  BPT.TRAP 0x1 ;  /* 0x000000040000795c */ /* 0x000fea0000300000 */
.L_x_29:
[----:B------:R-:W-:Y:S04]  /*1e50*/  BSSY.RECONVERGENT B0, `(.L_x_30) ;  /* 0x0000003000007945 */ /* 0x000fe80003800200 */
[----:B------:R-:W-:Y:S05]  /*1e60*/  @P2 BRA `(.L_x_31) ;  /* 0x0000000000042947 */ /* 0x000fea0003800000 */
[----:B------:R-:W-:Y:S05]  /*1e70*/  BPT.TRAP 0x1 ;  /* 0x000000040000795c */ /* 0x000fea0000300000 */
.L_x_31:
[----:B------:R-:W-:Y:S05]  /*1e80*/  BSYNC.RECONVERGENT B0 ;  /* 0x0000000000007941 */ /* 0x000fea0003800200 */
.L_x_30:
[----:B------:R-:W-:Y:S02]  /*1e90*/  UIADD3 UR5, UPT, UPT, UR4, 0x1, URZ ;  /* 0x0000000104057890 */ /* 0x000fe4000fffe0ff */
[----:B------:R-:W-:Y:S02]  /*1ea0*/  UIADD3 UR16, UP1, UPT, UR28, 0x80, URZ ;  /* 0x000000801c107890 */ /* 0x000fe4000ff3e0ff */
[----:B------:R-:W-:Y:S02]  /*1eb0*/  UISETP.NE.AND UP0, UPT, UR5, 0x1b, UPT ;  /* 0x0000001b0500788c */ /* 0x000fe4000bf05270 */
[----:B------:R-:W-:Y:S02]  /*1ec0*/  USHF.L.U32 UR34, UR7, 0x6, URZ ;  /* 0x0000000607227899 */ /* 0x000fe400080006ff */
[----:B------:R-:W-:Y:S02]  /*1ed0*/  USEL UR9, URZ, 0x1, UP0 ;  /* 0x00000001ff097887 */ /* 0x000fe40008000000 */
[----:B------:R-:W-:-:S02]  /*1ee0*/  USEL UR5, UR5, URZ, UP0 ;  /* 0x000000ff05057287 */ /* 0x000fc40008000000 */
[----:B------:R-:W-:Y:S02]  /*1ef0*/  UIADD3 UR14, UP0, UPT, UR28, 0x180, URZ ;  /* 0x000001801c0e7890 */ /* 0x000fe4000ff1e0ff */
[----:B------:R-:W-:Y:S01]  /*1f00*/  ULEA UR8, UR5, UR6, 0x3 ;  /* 0x0000000605087291 */ /* 0x000fe2000f8e18ff */
[----:B------:R-:W-:Y:S01]  /*1f10*/  LOP3.LUT R12, R12, UR9, RZ, 0x3c, !PT ;  /* 0x000000090c0c7c12 */ /* 0x000fe2000f8e3cff */
[----:B------:R-:W-:Y:S02]  /*1f20*/  UIADD3.X UR17, UPT, UPT, URZ, UR29, URZ, UP1, !UPT ;  /* 0x0000001dff117290 */ /* 0x000fe40008ffe4ff */
[----:B------:R-:W-:Y:S01]  /*1f30*/  UIADD3.X UR15, UPT, UPT, URZ, UR29, URZ, UP0, !UPT ;  /* 0x0000001dff0f7290 */ /* 0x000fe200087fe4ff */
[----:B-1----:R-:W-:Y:S01]  /*1f40*/  SHF.L.U32 R0, R12, 0x1f, RZ ;  /* 0x0000001f0c007819 */ /* 0x002fe200000006ff */
[----:B------:R-:W-:Y:S01]  /*1f50*/  UMOV UR18, 0x0 ;  /* 0x0000000000127882 */ /* 0x000fe20000000000 */
[----:B------:R-:W-:Y:S01]  /*1f60*/  UMOV UR19, 0x10000000 ;  /* 0x1000000000137882 */ /* 0x000fe20000000000 */
[----:B------:R-:W-:Y:S01]  /*1f70*/  UMOV UR12, UR36 ;  /* 0x00000024000c7c82 */ /* 0x000fe20008000000 */
[----:B------:R3:W4:Y:S01]  /*1f80*/  SYNCS.PHASECHK.TRANS64.TRYWAIT P0, [UR8+0xd8], R0 ;  /* 0x0000d800ff0075a7 */ /* 0x0007220008001108 */
[----:B------:R-:W-:Y:S01]  /*1f90*/  USHF.L.U32 UR8, UR4, 0xc, URZ ;  /* 0x0000000c04087899 */ /* 0x000fe200080006ff */
[----:B------:R-:W-:-:S02]  /*1fa0*/  UMOV UR9, UR33 ;  /* 0x0000002100097c82 */ /* 0x000fc40008000000 */
[----:B------:R-:W-:Y:S01]  /*1fb0*/  UMOV UR4, 0xff0000 ;  /* 0x00ff000000047882 */ /* 0x000fe20000000000 */
[----:B------:R-:W-:Y:S02]  /*1fc0*/  ULOP3.LUT UR32, UR8, UR21, URZ, 0xfc, !UPT ;  /* 0x0000001508207292 */ /* 0x000fe4000f8efcff */
[----:B------:R-:W-:Y:S02]  /*1fd0*/  UIADD3 UR8, UPT, UPT, UR6, 0x1d600, UR8 ;  /* 0x0001d60006087890 */ /* 0x000fe4000fffe008 */
[----:B------:R-:W-:Y:S01]  /*1fe0*/  UIADD3 UR32, UPT, UPT, UR6, 0x2600, UR32 ;  /* 0x0000260006207890 */ /* 0x000fe2000fffe020 */
[----:B------:R-:W-:Y:S01]  /*1ff0*/  UMOV UR10, UR34 ;  /* 0x00000022000a7c82 */ /* 0x000fe20008000000 */
[----:B------:R-:W-:Y:S01]  /*2000*/  UIADD3 UR7, UPT, UPT, UR7, 0x1, URZ ;  /* 0x0000000107077890 */ /* 0x000fe2000fffe0ff */
[----:B------:R-:W-:-:S03]  /*2010*/  UMOV UR13, UR24 ;  /* 0x00000018000d7c82 */ /* 0x000fc60008000000 */
[----:B------:R-:W-:-:S03]  /*2020*/  UISETP.NE.AND UP0, UPT, UR7, UR24, UPT ;  /* 0x000000180700728c */ /* 0x000fc6000bf05270 */
[----:B------:R1:W-:Y:S01]  /*2030*/  UTMALDG.3D.MULTICAST [UR32], [UR16], UR4, desc[UR18] ;  /* 0x00001220100073b4 */ /* 0x0003e20008011804 */
[----:B------:R3:W-:Y:S01]  /*2040*/  UTMALDG.3D [UR8], [UR14], desc[UR18] ;  /* 0x000012080e0075b4 */ /* 0x0007e20008011000 */
[----:B-1----:R-:W-:-:S04]  /*2050*/  UMOV UR4, UR5 ;  /* 0x0000000500047c82 */ /* 0x002fc80008000000 */
[----:B---3--:R-:W-:Y:S05]  /*2060*/  BRA.U UP0, `(.L_x_32) ;  /* 0xfffffffd004c7547 */ /* 0x008fea000b83ffff */
.L_x_26:
[----:B------:R-:W-:Y:S01]  /*2070*/  ULEA UR4, UR5, UR6, 0x3 ;  /* 0x0000000605047291 */ /* 0x000fe2000f8e18ff */
[----:B-1----:R-:W-:Y:S01]  /*2080*/  SHF.L.U32 R0, R12, 0x1f, RZ ;  /* 0x0000001f0c007819 */ /* 0x002fe200000006ff */
[----:B------:R-:W-:Y:S01]  /*2090*/  @!P1 SYNCS.ARRIVE.TRANS64.A1T0 RZ, [UR6+0x1c8], RZ ;  /* 0x0001c8ffffff99a7 */ /* 0x000fe20008100006 */
[----:B------:R-:W-:-:S06]  /*20a0*/  UISETP.GT.AND UP0, UPT, UR42, UR41, UPT ;  /* 0x000000292a00728c */ /* 0x000fcc000bf04270 */
[----:B--2-4-:R1:W2:Y:S03]  /*20b0*/  SYNCS.PHASECHK.TRANS64.TRYWAIT P0, [UR4+0xd8], R0 ;  /* 0x0000d800ff0075a7 */ /* 0x0142a60008001104 */
[----:B------:R-:W-:Y:S05]  /*20c0*/  BRA.U !UP0, `(.L_x_33) ;  /* 0x0000000108c07547 */ /* 0x000fea000b800000 */
[----:B------:R-:W-:Y:S01]  /*20d0*/  UIADD3 UR26, UPT, UPT, UR43, UR13, URZ ;  /* 0x0000000d2b1a7290 */ /* 0x000fe2000fffe0ff */
[----:B------:R-:W-:-:S11]  /*20e0*/  UMOV UR4, UR5 ;  /* 0x0000000500047c82 */ /* 0x000fd60008000000 */
.L_x_39:
[----:B------:R-:W-:Y:S01]  /*20f0*/  ULEA UR17, UR4, UR6, 0x3 ;  /* 0x0000000604117291 */ /* 0x000fe2000f8e18ff */
[----:B--2---:R-:W-:Y:S01]  /*2100*/  @!P3 MOV R2, 0x2000 ;  /* 0x000020000002b802 */ /* 0x004fe20000000f00 */
[----:B--2-4-:R-:W-:Y:S10]  /*2110*/  @P0 BRA `(.L_x_34) ;  /* 0x00000000000c0947 */ /* 0x014ff40003800000 */
[----:B------:R-:W-:-:S04]  /*2120*/  SHF.L.U32 R3, R12, 0x1f, RZ ;  /* 0x0000001f0c037819 */ /* 0x000fc800000006ff */
[----:B------:R-:W2:Y:S02]  /*2130*/  SYNCS.PHASECHK.TRANS64.TRYWAIT P0, [UR17+0xd8], R3 ;  /* 0x0000d803ff0075a7 */ /* 0x000ea40008001111 */
[----:B--2---:R-:W-:Y:S05]  /*2140*/  @!P0 BRA `(.L_x_35) ;  /* 0x0000005400fc8947 */ /* 0x004fea0003800000 */
.L_x_34:
[----:B------:R2:W-:Y:S01]  /*2150*/  @!P3 SYNCS.ARRIVE.TRANS64 RZ, [UR17], R2 ;  /* 0x00000002ffffb9a7 */ /* 0x0005e20008000011 */
[----:B------:R-:W-:-:S04]  /*2160*/  ULOP3.LUT UR5, UR25, 0x2, URZ, 0xfc, !UPT ;  /* 0x0000000219057892 */ /* 0x000fc8000f8efcff */
[----:B------:R-:W-:-:S09]  /*2170*/  UISETP.NE.AND UP0, UPT, UR5, 0x2, UPT ;  /* 0x000000020500788c */ /* 0x000fd2000bf05270 */
[----:B------:R-:W-:Y:S05]  /*2180*/  BRA.U UP0, `(.L_x_36) ;  /* 0x0000000100047547 */ /* 0x000fea000b800000 */
[----:B------:R-:W-:Y:S05]  /*2190*/  BPT.TRAP 0x1 ;  /* 0x000000040000795c */ /* 0x000fea0000300000 */
.L_x_36:
[----:B------:R-:W-:Y:S04]  /*21a0*/  BSSY.RECONVERGENT B0, `(.L_x_37) ;  /* 0x0000003000007945 */ /* 0x000fe80003800200 */
[----:B------:R-:W-:Y:S05]  /*21b0*/  @P2 BRA `(.L_x_38) ;  /* 0x0000000000042947 */ /* 0x000fea0003800000 */
[----:B------:R-:W-:Y:S05]  /*21c0*/  BPT.TRAP 0x1 ;  /* 0x000000040000795c */ /* 0x000fea0000300000 */
.L_x_38:
[----:B------:R-:W-:Y:S05]  /*21d0*/  BSYNC.RECONVERGENT B0 ;  /* 0x0000000000007941 */ /* 0x000fea0003800200 */
.L_x_37:
[----:B------:R-:W-:Y:S02]  /*21e0*/  UIADD3 UR5, UPT, UPT, UR4, 0x1, URZ ;  /* 0x0000000104057890 */ /* 0x000fe4000fffe0ff */
[----:B------:R-:W-:Y:S02]  /*21f0*/  UIADD3 UR14, UP1, UPT, UR28, 0x80, URZ ;  /* 0x000000801c0e7890 */ /* 0x000fe4000ff3e0ff */
[----:B------:R-:W-:Y:S02]  /*2200*/  UISETP.NE.AND UP0, UPT, UR5, 0x1b, UPT ;  /* 0x0000001b0500788c */ /* 0x000fe4000bf05270 */
[----:B------:R-:W-:Y:S02]  /*2210*/  USHF.L.U32 UR18, UR13, 0x6, URZ ;  /* 0x000000060d127899 */ /* 0x000fe400080006ff */
[----:B------:R-:W-:Y:S02]  /*2220*/  USEL UR8, URZ, 0x1, UP0 ;  /* 0x00000001ff087887 */ /* 0x000fe40008000000 */
[----:B------:R-:W-:-:S02]  /*2230*/  USEL UR5, UR5, URZ, UP0 ;  /* 0x000000ff05057287 */ /* 0x000fc40008000000 */
[----:B------:R-:W-:Y:S02]  /*2240*/  UIADD3 UR22, UP0, UPT, UR28, 0x180, URZ ;  /* 0x000001801c167890 */ /* 0x000fe4000ff1e0ff */
[----:B------:R-:W-:Y:S01]  /*2250*/  LOP3.LUT R12, R12, UR8, RZ, 0x3c, !PT ;  /* 0x000000080c0c7c12 */ /* 0x000fe2000f8e3cff */
[----:B------:R-:W-:Y:S02]  /*2260*/  USHF.L.U32 UR8, UR4, 0xc, URZ ;  /* 0x0000000c04087899 */ /* 0x000fe400080006ff */
[----:B------:R-:W-:Y:S01]  /*2270*/  ULEA UR7, UR5, UR6, 0x3 ;  /* 0x0000000605077291 */ /* 0x000fe2000f8e18ff */
[----:B-1----:R-:W-:Y:S01]  /*2280*/  SHF.L.U32 R0, R12, 0x1f, RZ ;  /* 0x0000001f0c007819 */ /* 0x002fe200000006ff */
[----:B------:R-:W-:Y:S02]  /*2290*/  ULOP3.LUT UR16, UR8, UR21, URZ, 0xfc, !UPT ;  /* 0x0000001508107292 */ /* 0x000fe4000f8efcff */
[----:B------:R-:W-:Y:S02]  /*22a0*/  UIADD3.X UR15, UPT, UPT, URZ, UR29, URZ, UP1, !UPT ;  /* 0x0000001dff0f7290 */ /* 0x000fe40008ffe4ff */
[----:B------:R-:W-:-:S02]  /*22b0*/  UIADD3 UR16, UPT, UPT, UR6, 0x2600, UR16 ;  /* 0x0000260006107890 */ /* 0x000fc4000fffe010 */
[----:B------:R-:W-:Y:S01]  /*22c0*/  UIADD3 UR8, UPT, UPT, UR6, 0x1d600, UR8 ;  /* 0x0001d60006087890 */ /* 0x000fe2000fffe008 */
[----:B------:R3:W4:Y:S01]  /*22d0*/  SYNCS.PHASECHK.TRANS64.TRYWAIT P0, [UR7+0xd8], R0 ;  /* 0x0000d800ff0075a7 */ /* 0x0007220008001107 */
[----:B------:R-:W-:Y:S01]  /*22e0*/  UIADD3.X UR23, UPT, UPT, URZ, UR29, URZ, UP0, !UPT ;  /* 0x0000001dff177290 */ /* 0x000fe200087fe4ff */
[----:B------:R-:W-:Y:S01]  /*22f0*/  UMOV UR4, 0xff0000 ;  /* 0x00ff000000047882 */ /* 0x000fe20000000000 */
[----:B------:R-:W-:Y:S01]  /*2300*/  UMOV UR30, 0x0 ;  /* 0x00000000001e7882 */ /* 0x000fe20000000000 */
[----:B------:R-:W-:Y:S01]  /*2310*/  UMOV UR31, 0x10000000 ;  /* 0x10000000001f7882 */ /* 0x000fe20000000000 */
[----:B------:R-:W-:Y:S01]  /*2320*/  UMOV UR19, UR35 ;  /* 0x0000002300137c82 */ /* 0x000fe20008000000 */
[----:B------:R-:W-:Y:S01]  /*2330*/  UMOV UR20, UR36 ;  /* 0x0000002400147c82 */ /* 0x000fe20008000000 */
[----:B------:R-:W-:Y:S01]  /*2340*/  UMOV UR12, UR36 ;  /* 0x00000024000c7c82 */ /* 0x000fe20008000000 */
[----:B------:R-:W-:Y:S01]  /*2350*/  UMOV UR9, UR17 ;  /* 0x0000001100097c82 */ /* 0x000fe20008000000 */
[----:B------:R-:W-:Y:S01]  /*2360*/  UMOV UR10, UR18 ;  /* 0x00000012000a7c82 */ /* 0x000fe20008000000 */
[----:B------:R1:W-:Y:S01]  /*2370*/  UTMALDG.3D.MULTICAST [UR16], [UR14], UR4, desc[UR30] ;  /* 0x00001e100e0073b4 */ /* 0x0003e20008011804 */
[----:B------:R-:W-:-:S04]  /*2380*/  UIADD3 UR13, UPT, UPT, UR13, 0x1, URZ ;  /* 0x000000010d0d7890 */ /* 0x000fc8000fffe0ff */
[----:B------:R-:W-:Y:S01]  /*2390*/  UISETP.NE.AND UP0, UPT, UR13, UR26, UPT ;  /* 0x0000001a0d00728c */ /* 0x000fe2000bf05270 */
[----:B------:R3:W-:Y:S01]  /*23a0*/  UTMALDG.3D [UR8], [UR22], desc[UR30] ;  /* 0x00001e08160075b4 */ /* 0x0007e20008011000 */
[----:B-1----:R-:W-:-:S07]  /*23b0*/  UMOV UR4, UR5 ;  /* 0x0000000500047c82 */ /* 0x002fce0008000000 */
[----:B---3--:R-:W-:Y:S05]  /*23c0*/  BRA.U UP0, `(.L_x_39) ;  /* 0xfffffffd00487547 */ /* 0x008fea000b83ffff */
.L_x_33:
[C---:B------:R-:W-:Y:S01]  /*23d0*/  LEA R3, R11.reuse, UR6, 0x3 ;  /* 0x000000060b037c11 */ /* 0x040fe2000f8e18ff */
[----:B------:R-:W-:Y:S01]  /*23e0*/  NOP ;  /* 0x0000000000007918 */ /* 0x000fe20000000000 */
[----:B-1----:R-:W-:Y:S02]  /*23f0*/  SHF.L.U32 R0, R10, 0x1f, RZ ;  /* 0x0000001f0a007819 */ /* 0x002fe400000006ff */
[----:B------:R-:W-:Y:S02]  /*2400*/  LEA R4, R11, UR6, 0x4 ;  /* 0x000000060b047c11 */ /* 0x000fe4000f8e20ff */
[----:B--2-4-:R-:W1:Y:S02]  /*2410*/  SYNCS.PHASECHK.TRANS64.TRYWAIT P0, [R3+URZ+0x1d0], R0 ;  /* 0x0001d000030075a7 */ /* 0x014e6400080011ff */
[----:B-1----:R-:W-:Y:S05]  /*2420*/  @!P0 BRA `(.L_x_40) ;  /* 0x00000054005c8947 */ /* 0x002fea0003800000 */
.L_x_129:
[----:B------:R-:W2:Y:S01]  /*2430*/  LDS.128 R4, [R4+0x260] ;  /* 0x0002600004047984 */ /* 0x000ea20000000c00 */
[----:B------:R-:W-:Y:S01]  /*2440*/  UISETP.GE.AND UP0, UPT, UR40, 0x1, UPT ;  /* 0x000000012800788c */ /* 0x000fe2000bf06270 */
[----:B------:R-:W-:Y:S01]  /*2450*/  @!PT LDS RZ, [RZ] ;  /* 0x00000000fffff984 */ /* 0x000fe20000000800 */
[----:B------:R-:W-:Y:S01]  /*2460*/  @!PT LDS RZ, [RZ] ;  /* 0x00000000fffff984 */ /* 0x000fe20000000800 */
[----:B------:R-:W-:Y:S01]  /*2470*/  @!PT LDS RZ, [RZ] ;  /* 0x00000000fffff984 */ /* 0x000fe20000000800 */
[----:B------:R-:W-:Y:S01]  /*2480*/  @!PT LDS RZ, [RZ] ;  /* 0x00000000fffff984 */ /* 0x000fe20000000800 */
[----:B------:R3:W-:Y:S06]  /*2490*/  MEMBAR.ALL.CTA ;  /* 0x0000000000007992 */ /* 0x0007ec0000008000 */
[----:B---3--:R-:W3:Y:S01]  /*24a0*/  FENCE.VIEW.ASYNC.S ;  /* 0x00000000000073c6 */ /* 0x008ee20000000000 */
[----:B--2---:R-:W-:-:S13]  /*24b0*/  LOP3.LUT P0, RZ, R6, 0x1, RZ, 0xc0, !PT ;  /* 0x0000000106ff7812 */ /* 0x004fda000780c0ff */
[----:B---3--:R-:W-:Y:S01]  /*24c0*/  VOTEU.ANY UP1, P0 ;  /* 0x0000000000ff7886 */ /* 0x008fe20000020100 */
[----:B------:R-:W-:-:S13]  /*24d0*/  PLOP3.LUT P0, PT, PT, PT, UP1, 0x80, 0x8 ;  /* 0x000000000008781c */ /* 0x000fda0003f0f018 */
[----:B-1----:R-:W-:Y:S02]  /*24e0*/  @P0 LOP3.LUT R0, R5, 0xffff, RZ, 0xc0, !PT ;  /* 0x0000ffff05000812 */ /* 0x002fe400078ec0ff */
[----:B------:R-:W-:Y:S02]  /*24f0*/  @P0 MOV R2, R4 ;  /* 0x0000000400020202 */ /* 0x000fe40000000f00 */
[----:B------:R-:W-:Y:S01]  /*2500*/  @P0 R2UR UR7, R0 ;  /* 0x00000000000702ca */ /* 0x000fe200000e0000 */
[----:B------:R-:W-:Y:S01]  /*2510*/  VIADD R0, R3, 0x1e0 ;  /* 0x000001e003007836 */ /* 0x000fe20000000000 */
[----:B------:R-:W-:Y:S02]  /*2520*/  @P0 SHF.R.U32.HI R4, RZ, 0x10, R5 ;  /* 0x00000010ff040819 */ /* 0x000fe40000011605 */
[----:B------:R-:W-:Y:S02]  /*2530*/  @P0 R2UR UR8, R2 ;  /* 0x00000000020802ca */ /* 0x000fe400000e0000 */
[----:B------:R-:W-:-:S02]  /*2540*/  PRMT R0, RZ, 0x654, R0 ;  /* 0x00000654ff007816 */ /* 0x000fc40000000000 */
[----:B------:R-:W-:Y:S02]  /*2550*/  @P0 R2UR UR4, R4 ;  /* 0x00000000040402ca */ /* 0x000fe400000e0000 */
[----:B------:R1:W-:Y:S03]  /*2560*/  SYNCS.ARRIVE.TRANS64.RED.A1T0 RZ, [R0+URZ], RZ ;  /* 0x000000ff00ff79a7 */ /* 0x0003e600081004ff */
[----:B------:R-:W-:-:S04]  /*2570*/  @UP1 UMOV UR27, UR7 ;  /* 0x00000007001b1c82 */ /* 0x000fc80008000000 */
[----:B------:R-:W-:-:S04]  /*2580*/  @UP1 UMOV UR37, UR8 ;  /* 0x0000000800251c82 */ /* 0x000fc80008000000 */
[----:B------:R-:W-:Y:S01]  /*2590*/  @UP1 UMOV UR36, UR4 ;  /* 0x0000000400241c82 */ /* 0x000fe20008000000 */
[----:B------:R-:W-:Y:S05]  /*25a0*/  BRA.U !UP0, `(.L_x_41) ;  /* 0x0000000108d47547 */ /* 0x000fea000b800000 */
[----:B------:R-:W2:Y:S01]  /*25b0*/  LDCU.128 UR12, c[0x0][0xb10] ;  /* 0x00016200ff0c77ac */ /* 0x000ea20008000c00 */
[----:B------:R-:W3:Y:S01]  /*25c0*/  LDCU UR26, c[0x0][0xb20] ;  /* 0x00016400ff1a77ac */ /* 0x000ee20008000800 */
[----:B------:R-:W4:Y:S01]  /*25d0*/  LDCU UR20, c[0x0][0xb0c] ;  /* 0x00016180ff1477ac */ /* 0x000f220008000800 */
[----:B------:R-:W1:Y:S01]  /*25e0*/  LDCU.64 UR10, c[0x0][0xb28] ;  /* 0x00016500ff0a77ac */ /* 0x000e620008000a00 */
[----:B------:R-:W-:Y:S02]  /*25f0*/  UISETP.NE.AND UP3, UPT, UR40, 0x1, UPT ;  /* 0x000000012800788c */ /* 0x000fe4000bf65270 */
[----:B--2---:R-:W-:Y:S02]  /*2600*/  UIMAD.WIDE.U32 UR16, UR38, UR15, URZ ;  /* 0x0000000f261072a5 */ /* 0x004fe4000f8e00ff */
[----:B------:R-:W-:Y:S02]  /*2610*/  UIMAD.WIDE.U32 UR8, UR39, UR12, URZ ;  /* 0x0000000c270872a5 */ /* 0x000fe4000f8e00ff */
[----:B------:R-:W-:-:S02]  /*2620*/  UISETP.NE.AND UP0, UPT, UR14, 0x1, UPT ;  /* 0x000000010e00788c */ /* 0x000fc4000bf05270 */
[----:B------:R-:W-:Y:S01]  /*2630*/  UIMAD.WIDE.U32 UR22, UR27, UR15, URZ ;  /* 0x0000000f1b1672a5 */ /* 0x000fe2000f8e00ff */
[----:B------:R-:W-:Y:S02]  /*2640*/  UMOV UR16, UR17 ;  /* 0x0000001100107c82 */ /* 0x000fe40008000000 */
[----:B------:R-:W-:Y:S01]  /*2650*/  UMOV UR8, UR9 ;  /* 0x0000000900087c82 */ /* 0x000fe20008000000 */
[----:B---3--:R-:W-:Y:S02]  /*2660*/  USHF.R.U32.HI UR16, URZ, UR26, UR16 ;  /* 0x0000001aff107299 */ /* 0x008fe40008011610 */
[----:B----4-:R-:W-:Y:S02]  /*2670*/  UISETP.NE.AND UP2, UPT, UR20, 0x1, UPT ;  /* 0x000000011400788c */ /* 0x010fe4000bf45270 */
[----:B------:R-:W-:Y:S02]  /*2680*/  USHF.R.U32.HI UR8, URZ, UR13, UR8 ;  /* 0x0000000dff087299 */ /* 0x000fe40008011608 */
[----:B------:R-:W-:-:S02]  /*2690*/  USEL UR7, UR38, UR16, !UP0 ;  /* 0x0000001026077287 */ /* 0x000fc4000c000000 */
[----:B------:R-:W-:Y:S02]  /*26a0*/  USEL UR8, UR39, UR8, !UP2 ;  /* 0x0000000827087287 */ /* 0x000fe4000d000000 */
[----:B-1----:R-:W-:Y:S01]  /*26b0*/  UIMAD.WIDE.U32 UR16, UR7, UR10, URZ ;  /* 0x0000000a071072a5 */ /* 0x002fe2000f8e00ff */
[----:B------:R-:W-:Y:S01]  /*26c0*/  UMOV UR4, UR23 ;  /* 0x0000001700047c82 */ /* 0x000fe20008000000 */
[----:B------:R-:W-:Y:S02]  /*26d0*/  UIMAD.WIDE.U32 UR18, UR37, UR12, URZ ;  /* 0x0000000c251272a5 */ /* 0x000fe4000f8e00ff */
[----:B------:R-:W-:-:S03]  /*26e0*/  UIMAD.WIDE.U32 UR22, UR8, UR10, URZ ;  /* 0x0000000a081672a5 */ /* 0x000fc6000f8e00ff */
[----:B------:R-:W-:Y:S01]  /*26f0*/  UMOV UR16, UR17 ;  /* 0x0000001100107c82 */ /* 0x000fe20008000000 */
[----:B------:R-:W-:Y:S02]  /*2700*/  USHF.R.U32.HI UR4, URZ, UR26, UR4 ;  /* 0x0000001aff047299 */ /* 0x000fe40008011604 */
[----:B------:R-:W-:Y:S01]  /*2710*/  @UP3 USHF.R.U32.HI UR7, URZ, UR11, UR16 ;  /* 0x0000000bff073299 */ /* 0x000fe20008011610 */
[----:B------:R-:W-:Y:S01]  /*2720*/  UMOV UR18, UR19 ;  /* 0x0000001300127c82 */ /* 0x000fe20008000000 */
[----:B------:R-:W-:Y:S01]  /*2730*/  UMOV UR22, UR23 ;  /* 0x0000001700167c82 */ /* 0x000fe20008000000 */
[----:B------:R-:W-:Y:S02]  /*2740*/  USHF.R.U32.HI UR13, URZ, UR13, UR18 ;  /* 0x0000000dff0d7299 */ /* 0x000fe40008011612 */
[----:B------:R-:W-:Y:S02]  /*2750*/  USEL UR4, UR27, UR4, !UP0 ;  /* 0x000000041b047287 */ /* 0x000fe4000c000000 */
[----:B------:R-:W-:-:S02]  /*2760*/  @UP3 USHF.R.U32.HI UR8, URZ, UR11, UR22 ;  /* 0x0000000bff083299 */ /* 0x000fc40008011616 */
[----:B------:R-:W-:Y:S02]  /*2770*/  UIMAD UR9, UR40, UR7, URZ ;  /* 0x00000007280972a4 */ /* 0x000fe4000f8e02ff */
[----:B------:R-:W-:Y:S02]  /*2780*/  USEL UR7, UR37, UR13, !UP2 ;  /* 0x0000000d25077287 */ /* 0x000fe4000d000000 */
[----:B------:R-:W-:Y:S02]  /*2790*/  UIMAD UR12, UR40, UR8, URZ ;  /* 0x00000008280c72a4 */ /* 0x000fe4000f8e02ff */
[----:B------:R-:W-:Y:S02]  /*27a0*/  UISETP.GE.AND UP0, UPT, UR4, UR9, UPT ;  /* 0x000000090400728c */ /* 0x000fe4000bf06270 */
[----:B------:R-:W-:Y:S02]  /*27b0*/  UIMAD.WIDE.U32 UR16, UR4, UR10, URZ ;  /* 0x0000000a041072a5 */ /* 0x000fe4000f8e00ff */
[----:B------:R-:W-:-:S02]  /*27c0*/  UISETP.GE.OR UP0, UPT, UR7, UR12, UP0 ;  /* 0x0000000c0700728c */ /* 0x000fc40008706670 */
        /* <DEDUP_REMOVED lines=19> */
.L_x_41:
[----:B------:R-:W2:Y:S02]  /*2900*/  LDCU UR4, c[0x0][0xb30] ;  /* 0x00016600ff0477ac */ /* 0x000ea40008000800 */
[----:B--2---:R-:W-:-:S09]  /*2910*/  UISETP.NE.AND UP0, UPT, UR4, 0x1, UPT ;  /* 0x000000010400788c */ /* 0x004fd2000bf05270 */
[----:B------:R-:W-:Y:S05]  /*2920*/  BRA.U UP0, `(.L_x_42) ;  /* 0x0000000100447547 */ /* 0x000fea000b800000 */
[----:B------:R-:W2:Y:S01]  /*2930*/  LDCU.128 UR12, c[0x0][0xb10] ;  /* 0x00016200ff0c77ac */ /* 0x000ea20008000c00 */
[----:B------:R-:W3:Y:S01]  /*2940*/  LDCU UR16, c[0x0][0xb0c] ;  /* 0x00016180ff1077ac */ /* 0x000ee20008000800 */
[----:B------:R-:W4:Y:S01]  /*2950*/  LDCU UR17, c[0x0][0xb20] ;  /* 0x00016400ff1177ac */ /* 0x000f220008000800 */
[----:B--2---:R-:W-:Y:S02]  /*2960*/  UIMAD.WIDE.U32 UR10, UR37, UR12, URZ ;  /* 0x0000000c250a72a5 */ /* 0x004fe4000f8e00ff */
[----:B------:R-:W-:Y:S02]  /*2970*/  UIMAD.WIDE.U32 UR8, UR27, UR15, URZ ;  /* 0x0000000f1b0872a5 */ /* 0x000fe4000f8e00ff */
[----:B---3--:R-:W-:Y:S02]  /*2980*/  UISETP.NE.AND UP2, UPT, UR16, 0x1, UPT ;  /* 0x000000011000788c */ /* 0x008fe4000bf45270 */
[----:B------:R-:W-:Y:S01]  /*2990*/  UISETP.NE.AND UP0, UPT, UR14, 0x1, UPT ;  /* 0x000000010e00788c */ /* 0x000fe2000bf05270 */
[----:B------:R-:W-:-:S02]  /*29a0*/  UMOV UR7, UR11 ;  /* 0x0000000b00077c82 */ /* 0x000fc40008000000 */
[----:B------:R-:W-:Y:S01]  /*29b0*/  UMOV UR4, UR9 ;  /* 0x0000000900047c82 */ /* 0x000fe20008000000 */
[----:B------:R-:W-:Y:S02]  /*29c0*/  USHF.R.U32.HI UR7, URZ, UR13, UR7 ;  /* 0x0000000dff077299 */ /* 0x000fe40008011607 */
[----:B----4-:R-:W-:Y:S02]  /*29d0*/  USHF.R.U32.HI UR4, URZ, UR17, UR4 ;  /* 0x00000011ff047299 */ /* 0x010fe40008011604 */
[----:B------:R-:W-:Y:S02]  /*29e0*/  USEL UR7, UR37, UR7, !UP2 ;  /* 0x0000000725077287 */ /* 0x000fe4000d000000 */
[----:B------:R-:W-:-:S04]  /*29f0*/  USEL UR4, UR27, UR4, !UP0 ;  /* 0x000000041b047287 */ /* 0x000fc8000c000000 */
[----:B------:R-:W-:Y:S02]  /*2a00*/  UIADD3 UR8, UPT, UPT, UR7, -UR4, URZ ;  /* 0x8000000407087290 */ /* 0x000fe4000fffe0ff */
[----:B------:R-:W-:Y:S02]  /*2a10*/  UIADD3 UR4, UPT, UPT, -UR7, UR4, URZ ;  /* 0x0000000407047290 */ /* 0x000fe4000fffe1ff */
[----:B------:R-:W-:Y:S02]  /*2a20*/  UIMAD UR27, UR8, UR14, UR27 ;  /* 0x0000000e081b72a4 */ /* 0x000fe4000f8e021b */
[----:B------:R-:W-:-:S12]  /*2a30*/  UIMAD UR37, UR4, UR16, UR37 ;  /* 0x00000010042572a4 */ /* 0x000fd8000f8e0225 */
.L_x_42:
[----:B------:R-:W-:Y:S01]  /*2a40*/  VIADD R11, R11, 0x1 ;  /* 0x000000010b0b7836 */ /* 0x000fe20000000000 */
[----:B------:R-:W-:Y:S01]  /*2a50*/  PLOP3.LUT P1, PT, PT, PT, PT, 0x80, 0x8 ;  /* 0x000000000008781c */ /* 0x000fe20003f2f070 */
[----:B------:R-:W-:Y:S02]  /*2a60*/  UIADD3 UR46, UPT, UPT, UR37, UR60, URZ ;  /* 0x0000003c252e7290 */ /* 0x000fe4000fffe0ff */
[----:B------:R-:W-:Y:S01]  /*2a70*/  UIADD3 UR45, UPT, UPT, UR27, UR57, URZ ;  /* 0x000000391b2d7290 */ /* 0x000fe2000fffe0ff */
[----:B------:R-:W-:-:S04]  /*2a80*/  ISETP.NE.AND P0, PT, R11, 0x2, PT ;  /* 0x000000020b00780c */ /* 0x000fc80003f05270 */
[----:B-1----:R-:W-:Y:S02]  /*2a90*/  SEL R0, RZ, 0x1, P0 ;  /* 0x00000001ff007807 */ /* 0x002fe40000000000 */
[----:B------:R-:W-:Y:S02]  /*2aa0*/  SEL R11, R11, RZ, P0 ;  /* 0x000000ff0b0b7207 */ /* 0x000fe40000000000 */
[----:B------:R-:W-:Y:S01]  /*2ab0*/  LOP3.LUT R10, R10, R0, RZ, 0x3c, !PT ;  /* 0x000000000a0a7212 */ /* 0x000fe200078e3cff */
[----:B------:R-:W-:Y:S06]  /*2ac0*/  BRA.U UP1, `(.L_x_43) ;  /* 0xfffffff101447547 */ /* 0x000fec000b83ffff */
[----:B------:R-:W-:Y:S01]  /*2ad0*/  UIADD3 UR7, UPT, UPT, UR6, 0xd8, URZ ;  /* 0x000000d806077890 */ /* 0x000fe2000fffe0ff */
[----:B------:R-:W-:-:S03]  /*2ae0*/  SHF.L.U32 R2, R12, 0x1f, RZ ;  /* 0x0000001f0c027819 */ /* 0x000fc600000006ff */
[----:B------:R-:W-:-:S09]  /*2af0*/  ULEA UR4, UR5, UR7, 0x3 ;  /* 0x0000000705047291 */ /* 0x000fd2000f8e18ff */
[----:B------:R-:W1:Y:S02]  /*2b00*/  SYNCS.PHASECHK.TRANS64.TRYWAIT P0, [UR4], R2 ;  /* 0x00000002ff0075a7 */ /* 0x000e640008001104 */
[----:B-1----:R-:W-:Y:S05]  /*2b10*/  @!P0 BRA `(.L_x_44) ;  /* 0x0000004c00b48947 */ /* 0x002fea0003800000 */
.L_x_131:
[----:B------:R-:W-:-:S04]  /*2b20*/  UIADD3 UR4, UPT, UPT, UR5, 0x1, URZ ;  /* 0x0000000105047890 */ /* 0x000fc8000fffe0ff */
[----:B------:R-:W-:-:S04]  /*2b30*/  UISETP.NE.AND UP0, UPT, UR4, 0x1b, UPT ;  /* 0x0000001b0400788c */ /* 0x000fc8000bf05270 */
[----:B------:R-:W-:Y:S02]  /*2b40*/  USEL UR6, URZ, 0x1, UP0 ;  /* 0x00000001ff067887 */ /* 0x000fe40008000000 */
[----:B------:R-:W-:-:S04]  /*2b50*/  USEL UR4, UR4, URZ, UP0 ;  /* 0x000000ff04047287 */ /* 0x000fc80008000000 */
[----:B------:R-:W-:Y:S01]  /*2b60*/  ULEA UR5, UR4, UR7, 0x3 ;  /* 0x0000000704057291 */ /* 0x000fe2000f8e18ff */
[----:B-1----:R-:W-:-:S04]  /*2b70*/  LOP3.LUT R2, R12, UR6, RZ, 0x3c, !PT ;  /* 0x000000060c027c12 */ /* 0x002fc8000f8e3cff */
[----:B------:R-:W-:-:S04]  /*2b80*/  SHF.L.U32 R3, R2, 0x1f, RZ ;  /* 0x0000001f02037819 */ /* 0x000fc800000006ff */
[----:B------:R-:W1:Y:S02]  /*2b90*/  SYNCS.PHASECHK.TRANS64.TRYWAIT P0, [UR5], R3 ;  /* 0x00000003ff0075a7 */ /* 0x000e640008001105 */
[----:B-1----:R-:W-:Y:S05]  /*2ba0*/  @!P0 BRA `(.L_x_45) ;  /* 0x0000004c00a88947 */ /* 0x002fea0003800000 */
.L_x_133:
[----:B------:R-:W-:-:S04]  /*2bb0*/  UIADD3 UR4, UPT, UPT, UR4, 0x1, URZ ;  /* 0x0000000104047890 */ /* 0x000fc8000fffe0ff */
[----:B------:R-:W-:-:S04]  /*2bc0*/  UISETP.NE.AND UP0, UPT, UR4, 0x1b, UPT ;  /* 0x0000001b0400788c */ /* 0x000fc8000bf05270 */
[----:B------:R-:W-:Y:S02]  /*2bd0*/  USEL UR6, URZ, 0x1, UP0 ;  /* 0x00000001ff067887 */ /* 0x000fe40008000000 */
[----:B------:R-:W-:-:S04]  /*2be0*/  USEL UR4, UR4, URZ, UP0 ;  /* 0x000000ff04047287 */ /* 0x000fc80008000000 */
[----:B------:R-:W-:Y:S01]  /*2bf0*/  ULEA UR5, UR4, UR7, 0x3 ;  /* 0x0000000704057291 */ /* 0x000fe2000f8e18ff */
[----:B------:R-:W-:-:S04]  /*2c00*/  LOP3.LUT R2, R2, UR6, RZ, 0x3c, !PT ;  /* 0x0000000602027c12 */ /* 0x000fc8000f8e3cff */
[----:B-1----:R-:W-:-:S04]  /*2c10*/  SHF.L.U32 R3, R2, 0x1f, RZ ;  /* 0x0000001f02037819 */ /* 0x002fc800000006ff */
[----:B------:R-:W1:Y:S02]  /*2c20*/  SYNCS.PHASECHK.TRANS64.TRYWAIT P0, [UR5], R3 ;  /* 0x00000003ff0075a7 */ /* 0x000e640008001105 */
[----:B-1----:R-:W-:Y:S05]  /*2c30*/  @!P0 BRA `(.L_x_46) ;  /* 0x0000004c009c8947 */ /* 0x002fea0003800000 */
.L_x_135:
        /* <DEDUP_REMOVED lines=9> */
.L_x_137:
        /* <DEDUP_REMOVED lines=9> */
.L_x_139:
        /* <DEDUP_REMOVED lines=9> */
.L_x_141:
        /* <DEDUP_REMOVED lines=9> */
.L_x_143:
        /* <DEDUP_REMOVED lines=9> */
.L_x_145:
        /* <DEDUP_REMOVED lines=9> */
.L_x_147:
        /* <DEDUP_REMOVED lines=9> */
.L_x_149:
        /* <DEDUP_REMOVED lines=9> */
.L_x_151:
        /* <DEDUP_REMOVED lines=9> */
.L_x_153:
        /* <DEDUP_REMOVED lines=9> */
.L_x_155:
        /* <DEDUP_REMOVED lines=9> */
.L_x_157:
        /* <DEDUP_REMOVED lines=9> */
.L_x_159:
        /* <DEDUP_REMOVED lines=9> */
.L_x_161:
        /* <DEDUP_REMOVED lines=9> */
.L_x_163:
        /* <DEDUP_REMOVED lines=9> */
.L_x_165:
        /* <DEDUP_REMOVED lines=9> */
.L_x_167:
        /* <DEDUP_REMOVED lines=9> */
.L_x_169:
        /* <DEDUP_REMOVED lines=9> */
.L_x_171:
        /* <DEDUP_REMOVED lines=9> */
.L_x_173:
        /* <DEDUP_REMOVED lines=9> */
.L_x_175:
        /* <DEDUP_REMOVED lines=9> */
.L_x_177:
        /* <DEDUP_REMOVED lines=9> */
.L_x_179:
        /* <DEDUP_REMOVED lines=9> */
.L_x_181:
[----:B------:R-:W-:-:S04]  /*3930*/  UIADD3 UR4, UPT, UPT, UR4, 0x1, URZ ;  /* 0x0000000104047890 */ /* 0x000fc8000fffe0ff */
[----:B------:R-:W-:-:S04]  /*3940*/  UISETP.NE.AND UP0, UPT, UR4, 0x1b, UPT ;  /* 0x0000001b0400788c */ /* 0x000fc8000bf05270 */
[----:B------:R-:W-:Y:S02]  /*3950*/  USEL UR5, URZ, 0x1, UP0 ;  /* 0x00000001ff057887 */ /* 0x000fe40008000000 */
[----:B------:R-:W-:-:S04]  /*3960*/  USEL UR4, UR4, URZ, UP0 ;  /* 0x000000ff04047287 */ /* 0x000fc80008000000 */
[----:B------:R-:W-:Y:S01]  /*3970*/  ULEA UR4, UR4, UR7, 0x3 ;  /* 0x0000000704047291 */ /* 0x000fe2000f8e18ff */
[----:B------:R-:W-:-:S04]  /*3980*/  LOP3.LUT R2, R2, UR5, RZ, 0x3c, !PT ;  /* 0x0000000502027c12 */ /* 0x000fc8000f8e3cff */
[----:B------:R-:W-:Y:S01]  /*3990*/  SHF.L.U32 R2, R2, 0x1f, RZ ;  /* 0x0000001f02027819 */ /* 0x000fe200000006ff */
[----:B-1----:R-:W-:-:S07]  /*39a0*/  IMAD.U32 R0, RZ, RZ, UR4 ;  /* 0x00000004ff007e24 */ /* 0x002fce000f8e00ff */
.L_x_70:
[----:B-1----:R1:W2:Y:S02]  /*39b0*/  SYNCS.PHASECHK.TRANS64.TRYWAIT P0, [R0+URZ], R2 ;  /* 0x00000002000075a7 */ /* 0x0022a400080011ff */
[----:B--2---:R-:W-:Y:S05]  /*39c0*/  @!P0 NANOSLEEP.SYNCS 0x989680 ;  /* 0x009896800000895d */ /* 0x004fea0003900000 */
[----:B------:R-:W2:Y:S02]  /*39d0*/  @!P0 SYNCS.PHASECHK.TRANS64 P0, [R0+URZ], R2 ;  /* 0x00000002000085a7 */ /* 0x000ea400080010ff */
[----:B--2---:R-:W-:Y:S05]  /*39e0*/  @P0 EXIT ;  /* 0x000000000000094d */ /* 0x004fea0003800000 */
[----:B------:R-:W-:Y:S05]  /*39f0*/  BRA `(.L_x_70) ;  /* 0xfffffffc00ec7947 */ /* 0x000fea000383ffff */
.L_x_23:
[----:B------:R-:W-:-:S04]  /*3a00*/  UISETP.NE.AND UP0, UPT, UR48, URZ, UPT ;  /* 0x000000ff3000728c */ /* 0x000fc8000bf05270 */
[----:B------:R-:W-:-:S09]  /*3a10*/  UISETP.NE.OR UP0, UPT, UR22, 0x1, UP0 ;  /* 0x000000011600788c */ /* 0x000fd20008705670 */
[----:B------:R-:W-:Y:S05]  /*3a20*/  BRA.U UP0, `(.L_x_71) ;  /* 0x0000000500487547 */ /* 0x000fea000b800000 */
[----:B------:R-:W-:Y:S01]  /*3a30*/  ISETP.GE.U32.AND P2, PT, R0, 0x8, PT ;  /* 0x000000080000780c */ /* 0x000fe20003f46070 */
[----:B------:R-:W-:Y:S01]  /*3a40*/  IMAD.MOV.U32 R12, RZ, RZ, 0x1 ;  /* 0x00000001ff0c7424 */ /* 0x000fe200078e00ff */
[----:B------:R-:W-:Y:S02]  /*3a50*/  CS2R R10, SRZ ;  /* 0x00000000000a7805 */ /* 0x000fe4000001ff00 */
[----:B------:R-:W-:Y:S01]  /*3a60*/  CS2R R8, SRZ ;  /* 0x0000000000087805 */ /* 0x000fe2000001ff00 */
[----:B------:R-:W-:Y:S01]  /*3a70*/  UMOV UR6, 0x400 ;  /* 0x0000040000067882 */ /* 0x000fe20000000000 */
[----:B------:R-:W-:Y:S01]  /*3a80*/  UMOV UR5, URZ ;  /* 0x000000ff00057c82 */ /* 0x000fe20008000000 */
[----:B------:R-:W-:-:S12]  /*3a90*/  ULEA UR6, UR48, UR6, 0x18 ;  /* 0x0000000630067291 */ /* 0x000fd8000f8ec0ff */
.L_x_75:
[----:B------:R-:W-:Y:S02]  /*3aa0*/  LEA R2, R8, UR6, 0x3 ;  /* 0x0000000608027c11 */ /* 0x000fe4000f8e18ff */
[----:B------:R-:W-:-:S03]  /*3ab0*/  SHF.L.U32 R4, R9, 0x1f, RZ ;  /* 0x0000001f09047819 */ /* 0x000fc600000006ff */
[----:B------:R-:W-:Y:S01]  /*3ac0*/  VIADD R5, R2, 0x240 ;  /* 0x0000024002057836 */ /* 0x000fe20000000000 */
[----:B------:R-:W1:Y:S02]  /*3ad0*/  SYNCS.PHASECHK.TRANS64.TRYWAIT P0, [R2+URZ+0x230], R4 ;  /* 0x00023004020075a7 */ /* 0x000e6400080011ff */
[----:B-1----:R-:W-:Y:S05]  /*3ae0*/  @!P0 BRA `(.L_x_72) ;  /* 0x0000004800308947 */ /* 0x002fea0003800000 */
.L_x_182:
[----:B------:R-:W-:Y:S01]  /*3af0*/  ULEA UR4, UR5, UR6, 0x3 ;  /* 0x0000000605047291 */ /* 0x000fe2000f8e18ff */
[----:B-1----:R-:W-:Y:S01]  /*3b00*/  PRMT R2, RZ, 0x654, R5 ;  /* 0x00000654ff027816 */ /* 0x002fe20000000005 */
[----:B------:R-:W-:Y:S01]  /*3b10*/  @!P2 IMAD.MOV.U32 R4, RZ, RZ, 0x10 ;  /* 0x00000010ff04a424 */ /* 0x000fe200078e00ff */
[----:B------:R-:W-:Y:S01]  /*3b20*/  SHF.L.U32 R5, R12, 0x1f, RZ ;  /* 0x0000001f0c057819 */ /* 0x000fe200000006ff */
[----:B------:R-:W-:Y:S01]  /*3b30*/  UIADD3 UR7, UPT, UPT, UR4, 0x1d0, URZ ;  /* 0x000001d004077890 */ /* 0x000fe2000fffe0ff */
[----:B------:R1:W-:Y:S05]  /*3b40*/  SYNCS.ARRIVE.TRANS64.RED.A1T0 RZ, [R2+URZ], RZ ;  /* 0x000000ff02ff79a7 */ /* 0x0003ea00081004ff */
[----:B------:R-:W-:Y:S01]  /*3b50*/  IMAD.U32 R6, RZ, RZ, UR7 ;  /* 0x00000007ff067e24 */ /* 0x000fe2000f8e00ff */
[----:B------:R-:W2:Y:S04]  /*3b60*/  SYNCS.PHASECHK.TRANS64.TRYWAIT P0, [UR4+0x1e0], R5 ;  /* 0x0001e005ff0075a7 */ /* 0x000ea80008001104 */
[----:B------:R-:W-:Y:S01]  /*3b70*/  PRMT R6, R0, 0x654, R6 ;  /* 0x0000065400067816 */ /* 0x000fe20000000006 */
[----:B-12---:R-:W-:Y:S06]  /*3b80*/  @!P0 BRA `(.L_x_73) ;  /* 0x00000048001c8947 */ /* 0x006fec0003800000 */
.L_x_184:
[----:B------:R-:W-:Y:S01]  /*3b90*/  ULEA UR8, UR5, UR6, 0x4 ;  /* 0x0000000605087291 */ /* 0x000fe2000f8e20ff */
[----:B------:R-:W-:Y:S01]  /*3ba0*/  SEL R3, R6, R3, !P2 ;  /* 0x0000000306037207 */ /* 0x000fe20005000000 */
[----:B------:R-:W-:Y:S01]  /*3bb0*/  UIADD3 UR9, UPT, UPT, UR4, 0x1d0, URZ ;  /* 0x000001d004097890 */ /* 0x000fe2000fffe0ff */
[----:B-1----:R-:W-:Y:S01]  /*3bc0*/  LEA R2, R11, UR6, 0x3 ;  /* 0x000000060b027c11 */ /* 0x002fe2000f8e18ff */
[----:B------:R-:W-:Y:S01]  /*3bd0*/  UIADD3 UR8, UPT, UPT, UR8, 0x260, URZ ;  /* 0x0000026008087890 */ /* 0x000fe2000fffe0ff */
[----:B------:R1:W-:Y:S01]  /*3be0*/  @!P2 SYNCS.ARRIVE.TRANS64.RED RZ, [R3+URZ], R4 ;  /* 0x0000000403ffa9a7 */ /* 0x0003e200080004ff */
[----:B------:R-:W-:Y:S01]  /*3bf0*/  UIADD3 UR4, UPT, UPT, UR5, 0x1, URZ ;  /* 0x0000000105047890 */ /* 0x000fe2000fffe0ff */
[----:B------:R-:W-:-:S03]  /*3c00*/  VIADD R8, R8, 0x1 ;  /* 0x0000000108087836 */ /* 0x000fc60000000000 */
[----:B------:R-:W-:Y:S02]  /*3c10*/  UISETP.NE.AND UP0, UPT, UR4, 0x2, UPT ;  /* 0x000000020400788c */ /* 0x000fe4000bf05270 */
[----:B------:R-:W-:Y:S01]  /*3c20*/  ISETP.NE.AND P0, PT, R8, 0x2, PT ;  /* 0x000000020800780c */ /* 0x000fe20003f05270 */
[----:B------:R-:W-:Y:S06]  /*3c30*/  UGETNEXTWORKID.BROADCAST [UR8], [UR9] ;  /* 0x00000000080073ca */ /* 0x000fec0008000100 */
[----:B------:R-:W-:Y:S02]  /*3c40*/  USEL UR7, URZ, 0x1, UP0 ;  /* 0x00000001ff077887 */ /* 0x000fe40008000000 */
[----:B------:R-:W-:-:S04]  /*3c50*/  USEL UR5, UR4, URZ, UP0 ;  /* 0x000000ff04057287 */ /* 0x000fc80008000000 */
[----:B------:R-:W-:Y:S02]  /*3c60*/  LOP3.LUT R12, R12, UR7, RZ, 0x3c, !PT ;  /* 0x000000070c0c7c12 */ /* 0x000fe4000f8e3cff */
[----:B-1----:R-:W-:-:S04]  /*3c70*/  SHF.L.U32 R4, R10, 0x1f, RZ ;  /* 0x0000001f0a047819 */ /* 0x002fc800000006ff */
[----:B------:R-:W1:Y:S02]  /*3c80*/  SYNCS.PHASECHK.TRANS64.TRYWAIT P1, [R2+URZ+0x1d0], R4 ;  /* 0x0001d004020075a7 */ /* 0x000e6400080211ff */
[----:B-1----:R-:W-:Y:S05]  /*3c90*/  @!P1 BRA `(.L_x_74) ;  /* 0x0000004400f09947 */ /* 0x002fea0003800000 */
.L_x_185:
[C---:B-1----:R-:W-:Y:S01]  /*3ca0*/  LEA R4, R11.reuse, UR6, 0x4 ;  /* 0x000000060b047c11 */ /* 0x042fe2000f8e20ff */
[----:B------:R-:W-:Y:S01]  /*3cb0*/  VIADD R2, R2, 0x1e0 ;  /* 0x000001e002027836 */ /* 0x000fe20000000000 */
[----:B------:R-:W-:Y:S01]  /*3cc0*/  SEL R8, R8, RZ, P0 ;  /* 0x000000ff08087207 */ /* 0x000fe20000000000 */
[----:B------:R-:W-:-:S03]  /*3cd0*/  VIADD R11, R11, 0x1 ;  /* 0x000000010b0b7836 */ /* 0x000fc60000000000 */
[----:B------:R-:W1:Y:S01]  /*3ce0*/  LDS.128 R4, [R4+0x260] ;  /* 0x0002600004047984 */ /* 0x000e620000000c00 */
[----:B------:R-:W-:Y:S02]  /*3cf0*/  PRMT R2, RZ, 0x654, R2 ;  /* 0x00000654ff027816 */ /* 0x000fe40000000002 */
[C---:B------:R-:W-:Y:S01]  /*3d00*/  ISETP.NE.AND P1, PT, R11.reuse, 0x2, PT ;  /* 0x000000020b00780c */ /* 0x040fe20003f25270 */
[----:B------:R-:W-:Y:S01]  /*3d10*/  @!PT LDS RZ, [RZ] ;  /* 0x00000000fffff984 */ /* 0x000fe20000000800 */
[----:B------:R-:W-:Y:S01]  /*3d20*/  @!PT LDS RZ, [RZ] ;  /* 0x00000000fffff984 */ /* 0x000fe20000000800 */
[----:B------:R-:W-:Y:S01]  /*3d30*/  @!PT LDS RZ, [RZ] ;  /* 0x00000000fffff984 */ /* 0x000fe20000000800 */
[----:B------:R-:W-:Y:S01]  /*3d40*/  @!PT LDS RZ, [RZ] ;  /* 0x00000000fffff984 */ /* 0x000fe20000000800 */
[----:B------:R2:W-:Y:S06]  /*3d50*/  MEMBAR.ALL.CTA ;  /* 0x0000000000007992 */ /* 0x0005ec0000008000 */
[----:B--2---:R-:W2:Y:S01]  /*3d60*/  FENCE.VIEW.ASYNC.S ;  /* 0x00000000000073c6 */ /* 0x004ea20000000000 */
[----:B------:R-:W-:Y:S01]  /*3d70*/  SEL R11, R11, RZ, P1 ;  /* 0x000000ff0b0b7207 */ /* 0x000fe20000800000 */
[----:B--2---:R2:W-:Y:S01]  /*3d80*/  SYNCS.ARRIVE.TRANS64.RED.A1T0 RZ, [R2+URZ], RZ ;  /* 0x000000ff02ff79a7 */ /* 0x0045e200081004ff */
[----:B-1----:R-:W-:-:S02]  /*3d90*/  LOP3.LUT P3, RZ, R6, 0x1, RZ, 0xc0, !PT ;  /* 0x0000000106ff7812 */ /* 0x002fc4000786c0ff */
[----:B------:R-:W-:-:S04]  /*3da0*/  SEL R4, RZ, 0x1, P1 ;  /* 0x00000001ff047807 */ /* 0x000fc80000800000 */
[----:B------:R-:W-:Y:S02]  /*3db0*/  LOP3.LUT R10, R10, R4, RZ, 0x3c, !PT ;  /* 0x000000040a0a7212 */ /* 0x000fe400078e3cff */
[----:B--2---:R-:W-:-:S04]  /*3dc0*/  SEL R2, RZ, 0x1, P0 ;  /* 0x00000001ff027807 */ /* 0x004fc80000000000 */
[----:B------:R-:W-:Y:S01]  /*3dd0*/  LOP3.LUT R9, R9, R2, RZ, 0x3c, !PT ;  /* 0x0000000209097212 */ /* 0x000fe200078e3cff */
[----:B------:R-:W-:Y:S06]  /*3de0*/  @P3 BRA `(.L_x_75) ;  /* 0xfffffffc002c3947 */ /* 0x000fec000383ffff */
[----:B------:R-:W-:Y:S01]  /*3df0*/  ULEA UR4, UR5, UR6, 0x3 ;  /* 0x0000000605047291 */ /* 0x000fe2000f8e18ff */
[----:B------:R-:W-:-:S08]  /*3e00*/  SHF.L.U32 R2, R12, 0x1f, RZ ;  /* 0x0000001f0c027819 */ /* 0x000fd000000006ff */
[----:B------:R-:W1:Y:S02]  /*3e10*/  SYNCS.PHASECHK.TRANS64 P0, [UR4+0x1e0], R2 ;  /* 0x0001e002ff0075a7 */ /* 0x000e640008001004 */
[----:B-1----:R-:W-:Y:S05]  /*3e20*/  @P0 BRA `(.L_x_76) ;  /* 0x0000000000080947 */ /* 0x002fea0003800000 */
[----:B------:R-:W1:Y:S02]  /*3e30*/  SYNCS.PHASECHK.TRANS64.TRYWAIT P0, [UR4+0x1e0], R2 ;  /* 0x0001e002ff0075a7 */ /* 0x000e640008001104 */
[----:B-1----:R-:W-:Y:S05]  /*3e40*/  @!P0 BRA `(.L_x_77) ;  /* 0x0000004400988947 */ /* 0x002fea0003800000 */
.L_x_76:
[----:B------:R-:W-:-:S04]  /*3e50*/  UIADD3 UR7, UPT, UPT, UR5, 0x1, URZ ;  /* 0x0000000105077890 */ /* 0x000fc8000fffe0ff */
[----:B------:R-:W-:-:S04]  /*3e60*/  UISETP.NE.AND UP0, UPT, UR7, 0x2, UPT ;  /* 0x000000020700788c */ /* 0x000fc8000bf05270 */
[----:B------:R-:W-:Y:S02]  /*3e70*/  USEL UR8, URZ, 0x1, UP0 ;  /* 0x00000001ff087887 */ /* 0x000fe40008000000 */
[----:B------:R-:W-:-:S04]  /*3e80*/  USEL UR7, UR7, URZ, UP0 ;  /* 0x000000ff07077287 */ /* 0x000fc80008000000 */
[----:B------:R-:W-:Y:S01]  /*3e90*/  ULEA UR7, UR7, UR6, 0x3 ;  /* 0x0000000607077291 */ /* 0x000fe2000f8e18ff */
[----:B-1----:R-:W-:-:S04]  /*3ea0*/  LOP3.LUT R2, R12, UR8, RZ, 0x3c, !PT ;  /* 0x000000080c027c12 */ /* 0x002fc8000f8e3cff */
[----:B------:R-:W-:-:S04]  /*3eb0*/  SHF.L.U32 R0, R2, 0x1f, RZ ;  /* 0x0000001f02007819 */ /* 0x000fc800000006ff */
[----:B------:R-:W1:Y:S02]  /*3ec0*/  SYNCS.PHASECHK.TRANS64 P0, [UR7+0x1e0], R0 ;  /* 0x0001e000ff0075a7 */ /* 0x000e640008001007 */
[----:B-1----:R-:W-:Y:S05]  /*3ed0*/  @P0 EXIT ;  /* 0x000000000000094d */ /* 0x002fea0003800000 */
[----:B------:R-:W-:Y:S02]  /*3ee0*/  SHF.L.U32 R2, R2, 0x1f, RZ ;  /* 0x0000001f02027819 */ /* 0x000fe400000006ff */
[----:B------:R-:W-:-:S07]  /*3ef0*/  MOV R0, UR7 ;  /* 0x0000000700007c02 */ /* 0x000fce0008000f00 */
.L_x_78:
[----:B-1----:R1:W2:Y:S02]  /*3f00*/  SYNCS.PHASECHK.TRANS64.TRYWAIT P0, [R0+URZ+0x1e0], R2 ;  /* 0x0001e002000075a7 */ /* 0x0022a400080011ff */
[----:B--2---:R-:W-:Y:S05]  /*3f10*/  @!P0 NANOSLEEP.SYNCS 0x989680 ;  /* 0x009896800000895d */ /* 0x004fea0003900000 */
[----:B------:R-:W2:Y:S02]  /*3f20*/  @!P0 SYNCS.PHASECHK.TRANS64 P0, [R0+URZ+0x1e0], R2 ;  /* 0x0001e002000085a7 */ /* 0x000ea400080010ff */
[----:B--2---:R-:W-:Y:S05]  /*3f30*/  @P0 EXIT ;  /* 0x000000000000094d */ /* 0x004fea0003800000 */
[----:B------:R-:W-:Y:S05]  /*3f40*/  BRA `(.L_x_78) ;  /* 0xfffffffc00ec7947 */ /* 0x000fea000383ffff */
.L_x_71:
[----:B------:R-:W-:Y:S05]  /*3f50*/  BRA.U UP4, `(.L_x_79) ;  /* 0x0000000d049c7547 */ /* 0x000fea000b800000 */
[----:B------:R-:W-:Y:S01]  /*3f60*/  UMOV UR4, 0x40 ;  /* 0x0000004000047882 */ /* 0x000fe20000000000 */
[----:B------:R-:W-:Y:S01]  /*3f70*/  NOP ;  /* 0x0000000000007918 */ /* 0x000fe20000000000 */
[----:B------:R-:W-:Y:S01]  /*3f80*/  ULEA UR5, UR48, UR4, 0x18 ;  /* 0x0000000430057291 */ /* 0x000fe2000f8ec0ff */
[----:B------:R-:W-:Y:S02]  /*3f90*/  UMOV UR6, 0x400 ;  /* 0x0000040000067882 */ /* 0x000fe40000000000 */
[----:B------:R-:W-:-:S06]  /*3fa0*/  ULEA UR6, UR48, UR6, 0x18 ;  /* 0x0000000630067291 */ /* 0x000fcc000f8ec0ff */
[----:B------:R-:W1:Y:S02]  /*3fb0*/  LDS.U8 R0, [UR5+0x1c] ;  /* 0x00001c05ff007984 */ /* 0x000e640008000000 */
[----:B-1----:R-:W-:-:S13]  /*3fc0*/  ISETP.NE.AND P0, PT, R0, RZ, PT ;  /* 0x000000ff0000720c */ /* 0x002fda0003f05270 */
[----:B------:R-:W-:Y:S05]  /*3fd0*/  @P0 BRA `(.L_x_80) ;  /* 0x0000000000580947 */ /* 0x000fea0003800000 */
[----:B------:R-:W-:-:S13]  /*3fe0*/  ELECT P0, URZ, PT ;  /* 0x0000000000ff782f */ /* 0x000fda0003800000 */
[----:B------:R-:W-:Y:S05]  /*3ff0*/  @!P0 BRA `(.L_x_81) ;  /* 0x0000000000608947 */ /* 0x000fea0003800000 */
[----:B------:R-:W-:Y:S01]  /*4000*/  UMOV UR4, 0x10 ;  /* 0x0000001000047882 */ /* 0x000fe20000000000 */
[----:B------:R-:W-:Y:S01]  /*4010*/  HFMA2 R0, -RZ, RZ, 0, 5.9604644775390625e-08 ;  /* 0x00000001ff007431 */ /* 0x000fe200000001ff */
[----:B------:R-:W-:-:S03]  /*4020*/  MOV R3, 0xffff ;  /* 0x0000ffff00037802 */ /* 0x000fc60000000f00 */
[----:B------:R-:W-:Y:S04]  /*4030*/  DEPBAR.LE SB1, 0x36 ;  /* 0x00009d800000791a */ /* 0x000fe80000000000 */
[----:B------:R-:W1:Y:S02]  /*4040*/  UTCATOMSWS.FIND_AND_SET.ALIGN UP0, UR4, UR4 ;  /* 0x00000004000475e3 */ /* 0x000e640008000800 */
[----:B-1----:R-:W-:Y:S01]  /*4050*/  MOV R4, UR4 ;  /* 0x0000000400047c02 */ /* 0x002fe20008000f00 */
[----:B------:R-:W-:Y:S06]  /*4060*/  BRA.U UP0, `(.L_x_82) ;  /* 0x0000000100187547 */ /* 0x000fec000b800000 */
.L_x_83:
[----:B------:R-:W-:Y:S05]  /*4070*/  NANOSLEEP 0x64 ;  /* 0x000000640000795d */ /* 0x000fea0003800000 */
[----:B------:R-:W-:-:S05]  /*4080*/  UMOV UR4, 0x10 ;  /* 0x0000001000047882 */ /* 0x000fca0000000000 */
[----:B------:R-:W-:Y:S04]  /*4090*/  DEPBAR.LE SB1, 0x36 ;  /* 0x00009d800000791a */ /* 0x000fe80000000000 */
[----:B------:R-:W1:Y:S02]  /*40a0*/  UTCATOMSWS.FIND_AND_SET.ALIGN UP0, UR4, UR4 ;  /* 0x00000004000475e3 */ /* 0x000e640008000800 */
[----:B-1----:R-:W-:Y:S01]  /*40b0*/  MOV R4, UR4 ;  /* 0x0000000400047c02 */ /* 0x002fe20008000f00 */
[----:B------:R-:W-:Y:S05]  /*40c0*/  BRA.U !UP0, `(.L_x_83) ;  /* 0xfffffffd08e87547 */ /* 0x000fea000b83ffff */
.L_x_82:
[-C--:B------:R-:W-:Y:S02]  /*40d0*/  SHF.L.U32 R3, R3, R4.reuse, RZ ;  /* 0x0000000403037219 */ /* 0x080fe400000006ff */
[----:B------:R-:W-:Y:S01]  /*40e0*/  SHF.L.U32 R0, R0, R4, RZ ;  /* 0x0000000400007219 */ /* 0x000fe200000006ff */
[----:B------:R-:W-:Y:S02]  /*40f0*/  IMAD.SHL.U32 R4, R4, 0x20, RZ ;  /* 0x0000002004047824 */ /* 0x000fe400078e00ff */
[----:B------:R1:W-:Y:S04]  /*4100*/  ATOMS.OR RZ, [UR5+0x14], R3 ;  /* 0x00001403ffff798c */ /* 0x0003e8000b000005 */
[----:B------:R1:W-:Y:S04]  /*4110*/  ATOMS.OR RZ, [UR5+0x18], R0 ;  /* 0x00001800ffff798c */ /* 0x0003e8000b000005 */
[----:B------:R1:W-:Y:S01]  /*4120*/  STS [UR6+0x280], R4 ;  /* 0x00028004ff007988 */ /* 0x0003e20008000806 */
[----:B------:R-:W-:Y:S05]  /*4130*/  BRA `(.L_x_81) ;  /* 0x0000000000107947 */ /* 0x000fea0003800000 */
.L_x_80:
[----:B------:R-:W-:Y:S02]  /*4140*/  MOV R0, 0xffffffff ;  /* 0xffffffff00007802 */ /* 0x000fe40000000f00 */
[----:B------:R-:W-:-:S03]  /*4150*/  MOV R4, 0x4180 ;  /* 0x0000418000047802 */ /* 0x000fc60000000f00 */
[----:B------:R1:W-:Y:S04]  /*4160*/  STS [UR6+0x280], R0 ;  /* 0x00028000ff007988 */ /* 0x0003e80008000806 */
[----:B-1---5:R-:W-:Y:S05]  /*4170*/  CALL.REL.NOINC `($__internal_1_$__cuda_sm10x_tcgen05_guardrail_trap_phase_invalid_during_alloc) ;  /* 0x0000004800187944 */ /* 0x022fea0003c00000 */
.L_x_81:
[----:B------:R-:W-:Y:S05]  /*4180*/  WARPSYNC.ALL ;  /* 0x0000000000007948 */ /* 0x000fea0003800000 */
[----:B------:R-:W2:Y:S01]  /*4190*/  S2UR UR4, SR_CgaCtaId ;  /* 0x00000000000479c3 */ /* 0x000ea20000008800 */
[----:B------:R-:W-:Y:S01]  /*41a0*/  UMOV UR17, 0x400 ;  /* 0x0000040000117882 */ /* 0x000fe20000000000 */
[----:B------:R-:W-:-:S06]  /*41b0*/  NOP ;  /* 0x0000000000007918 */ /* 0x000fcc0000000000 */
[----:B------:R-:W-:Y:S06]  /*41c0*/  BAR.ARV 0x6, 0xa0 ;  /* 0x0182800000007b1d */ /* 0x000fec0000002000 */
[----:B------:R-:W3:Y:S01]  /*41d0*/  LDCU UR5, c[0x0][0x38c] ;  /* 0x00007180ff0577ac */ /* 0x000ee20008000800 */
[----:B------:R-:W-:Y:S01]  /*41e0*/  LOP3.LUT R2, R2, 0xffff, RZ, 0xc0, !PT ;  /* 0x0000ffff02027812 */ /* 0x000fe200078ec0ff */
[----:B------:R-:W-:Y:S01]  /*41f0*/  IMAD.MOV.U32 R11, RZ, RZ, 0x1 ;  /* 0x00000001ff0b7424 */ /* 0x000fe200078e00ff */
[----:B------:R-:W-:Y:S01]  /*4200*/  CS2R R8, SRZ ;  /* 0x0000000000087805 */ /* 0x000fe2000001ff00 */
[----:B------:R-:W4:Y:S01]  /*4210*/  LDCU UR8, c[0x0][0x38c] ;  /* 0x00007180ff0877ac */ /* 0x000f220008000800 */
[----:B------:R-:W-:Y:S01]  /*4220*/  R2UR UR19, R2 ;  /* 0x00000000021372ca */ /* 0x000fe200000e0000 */
[----:B------:R-:W-:Y:S01]  /*4230*/  IMAD.MOV.U32 R10, RZ, RZ, RZ ;  /* 0x000000ffff0a7224 */ /* 0x000fe200078e00ff */
[----:B------:R-:W-:Y:S01]  /*4240*/  UMOV UR22, URZ ;  /* 0x000000ff00167c82 */ /* 0x000fe20008000000 */
[----:B------:R-:W-:Y:S01]  /*4250*/  UMOV UR14, URZ ;  /* 0x000000ff000e7c82 */ /* 0x000fe20008000000 */
[----:B--2---:R-:W-:Y:S01]  /*4260*/  ULEA UR17, UR4, UR17, 0x18 ;  /* 0x0000001104117291 */ /* 0x004fe2000f8ec0ff */
[----:B------:R-:W-:Y:S01]  /*4270*/  UMOV UR26, 0x0 ;  /* 0x00000000001a7882 */ /* 0x000fe20000000000 */
[----:B------:R-:W-:-:S02]  /*4280*/  UMOV UR27, 0x41004a0 ;  /* 0x041004a0001b7882 */ /* 0x000fc40000000000 */
[----:B------:R-:W-:Y:S02]  /*4290*/  UIADD3 UR6, UPT, UPT, UR17, 0x2600, URZ ;  /* 0x0000260011067890 */ /* 0x000fe4000fffe0ff */
[----:B------:R-:W-:Y:S02]  /*42a0*/  UIADD3 UR7, UPT, UPT, UR17, 0x1d600, URZ ;  /* 0x0001d60011077890 */ /* 0x000fe4000fffe0ff */
[----:B---3--:R-:W-:Y:S01]  /*42b0*/  UIADD3 UR5, UPT, UPT, UR5, 0x3f, URZ ;  /* 0x0000003f05057890 */ /* 0x008fe2000fffe0ff */
[----:B-1----:R-:W1:Y:S01]  /*42c0*/  LDS R0, [UR17+0x280] ;  /* 0x00028011ff007984 */ /* 0x002e620008000800 */
[----:B------:R-:W-:Y:S02]  /*42d0*/  USHF.R.U32.HI UR6, URZ, 0x4, UR6 ;  /* 0x00000004ff067899 */ /* 0x000fe40008011606 */
[----:B------:R-:W-:Y:S02]  /*42e0*/  USHF.R.S32.HI UR4, URZ, 0x1f, UR5 ;  /* 0x0000001fff047899 */ /* 0x000fe40008011405 */
[----:B------:R-:W-:-:S02]  /*42f0*/  ULOP3.LUT UR6, UR6, 0x3fff, URZ, 0xc0, !UPT ;  /* 0x00003fff06067892 */ /* 0x000fc4000f8ec0ff */
[----:B------:R-:W-:Y:S02]  /*4300*/  ULEA.HI UR4, UR4, UR5, URZ, 0x6 ;  /* 0x0000000504047291 */ /* 0x000fe4000f8f30ff */
[----:B------:R-:W-:Y:S02]  /*4310*/  USHF.R.U32.HI UR5, URZ, 0x4, UR7 ;  /* 0x00000004ff057899 */ /* 0x000fe40008011607 */
[----:B------:R-:W-:Y:S02]  /*4320*/  USHF.R.S32.HI UR28, URZ, 0x6, UR4 ;  /* 0x00000006ff1c7899 */ /* 0x000fe40008011404 */
[----:B------:R-:W-:Y:S02]  /*4330*/  ULOP3.LUT UR5, UR5, 0x3fff, URZ, 0xc0, !UPT ;  /* 0x00003fff05057892 */ /* 0x000fe4000f8ec0ff */
[----:B------:R-:W-:Y:S02]  /*4340*/  UISETP.LT.AND UP0, UPT, UR28, 0x1, UPT ;  /* 0x000000011c00788c */ /* 0x000fe4000bf01270 */
[----:B------:R-:W-:-:S02]  /*4350*/  ULOP3.LUT UR20, UR6, 0x10000, URZ, 0xfc, !UPT ;  /* 0x0001000006147892 */ /* 0x000fc4000f8efcff */
[----:B------:R-:W-:Y:S02]  /*4360*/  USEL UR29, UR28, 0x1, !UP0 ;  /* 0x000000011c1d7887 */ /* 0x000fe4000c000000 */
[----:B------:R-:W-:Y:S02]  /*4370*/  ULOP3.LUT UR21, UR5, 0x10000, URZ, 0xfc, !UPT ;  /* 0x0001000005157892 */ /* 0x000fe4000f8efcff */
[----:B------:R-:W-:Y:S02]  /*4380*/  UIADD3 UR29, UPT, UPT, -UR29, URZ, URZ ;  /* 0x000000ff1d1d7290 */ /* 0x000fe4000fffe1ff */
[----:B----4-:R-:W-:Y:S01]  /*4390*/  UISETP.GE.AND UP4, UPT, UR8, 0x1, UPT ;  /* 0x000000010800788c */ /* 0x010fe2000bf86270 */
[----:B------:R-:W-:Y:S01]  /*43a0*/  UMOV UR24, 0x0 ;  /* 0x0000000000187882 */ /* 0x000fe20000000000 */
[----:B------:R-:W-:Y:S01]  /*43b0*/  UMOV UR25, 0x41004a0 ;  /* 0x041004a000197882 */ /* 0x000fe20000000000 */
[----:B-1----:R-:W-:-:S15]  /*43c0*/  R2UR UR30, R0 ;  /* 0x00000000001e72ca */ /* 0x002fde00000e0000 */
.L_x_90:
[----:B------:R-:W-:Y:S02]  /*43d0*/  LEA R0, R10, UR17, 0x3 ;  /* 0x000000110a007c11 */ /* 0x000fe4000f8e18ff */
[----:B------:R-:W-:Y:S02]  /*43e0*/  SHF.L.U32 R2, R9, 0x1f, RZ ;  /* 0x0000001f09027819 */ /* 0x000fe400000006ff */
[----:B------:R-:W-:Y:S01]  /*43f0*/  PLOP3.LUT P0, PT, PT, PT, UP4, 0x80, 0x8 ;  /* 0x000000000008781c */ /* 0x000fe20003f0f048 */
[----:B------:R-:W-:Y:S01]  /*4400*/  VIADD R3, R0, 0x1e0 ;  /* 0x000001e000037836 */ /* 0x000fe20000000000 */
[----:B-1----:R-:W1:Y:S02]  /*4410*/  SYNCS.PHASECHK.TRANS64.TRYWAIT P1, [R0+URZ+0x1d0], R2 ;  /* 0x0001d002000075a7 */ /* 0x002e6400080211ff */
[----:B-1-3--:R-:W-:Y:S09]  /*4420*/  @!P1 BRA `(.L_x_84) ;  /* 0x0000004000389947 */ /* 0x00aff20003800000 */
.L_x_187:
[----:B------:R-:W-:Y:S01]  /*4430*/  LEA R4, R10, UR17, 0x4 ;  /* 0x000000110a047c11 */ /* 0x000fe2000f8e20ff */
[----:B------:R-:W-:Y:S01]  /*4440*/  @UP4 ULEA UR4, UR14, UR17, 0x3 ;  /* 0x000000110e044291 */ /* 0x000fe2000f8e18ff */
[----:B------:R-:W-:Y:S01]  /*4450*/  PLOP3.LUT P2, PT, PT, PT, PT, 0x80, 0x8 ;  /* 0x000000000008781c */ /* 0x000fe20003f4f070 */
[----:B------:R-:W-:Y:S01]  /*4460*/  ULEA UR23, UR22, UR17, 0x3 ;  /* 0x0000001116177291 */ /* 0x000fe2000f8e18ff */
[----:B------:R-:W-:Y:S02]  /*4470*/  PRMT R3, RZ, 0x654, R3 ;  /* 0x00000654ff037816 */ /* 0x000fe40000000003 */
[----:B------:R-:W2:Y:S01]  /*4480*/  LDS.128 R4, [R4+0x260] ;  /* 0x0002600004047984 */ /* 0x000ea20000000c00 */
[----:B-1----:R-:W-:Y:S02]  /*4490*/  @P0 SHF.L.U32 R2, R8, 0x1f, RZ ;  /* 0x0000001f08020819 */ /* 0x002fe400000006ff */
[----:B------:R-:W-:Y:S01]  /*44a0*/  SHF.L.U32 R0, R11, 0x1f, RZ ;  /* 0x0000001f0b007819 */ /* 0x000fe200000006ff */
[----:B------:R-:W-:Y:S01]  /*44b0*/  @!PT LDS RZ, [RZ] ;  /* 0x00000000fffff984 */ /* 0x000fe20000000800 */
[----:B------:R-:W-:Y:S01]  /*44c0*/  @!PT LDS RZ, [RZ] ;  /* 0x00000000fffff984 */ /* 0x000fe20000000800 */
[----:B------:R-:W-:Y:S01]  /*44d0*/  @!PT LDS RZ, [RZ] ;  /* 0x00000000fffff984 */ /* 0x000fe20000000800 */
[----:B------:R-:W-:Y:S01]  /*44e0*/  @!PT LDS RZ, [RZ] ;  /* 0x00000000fffff984 */ /* 0x000fe20000000800 */
[----:B------:R1:W-:Y:S06]  /*44f0*/  MEMBAR.ALL.CTA ;  /* 0x0000000000007992 */ /* 0x0003ec0000008000 */
[----:B-1----:R-:W1:Y:S02]  /*4500*/  FENCE.VIEW.ASYNC.S ;  /* 0x00000000000073c6 */ /* 0x002e640000000000 */
[----:B-1----:R1:W-:Y:S01]  /*4510*/  SYNCS.ARRIVE.TRANS64.RED.A1T0 RZ, [R3+URZ], RZ ;  /* 0x000000ff03ff79a7 */ /* 0x0023e200081004ff */
[----:B------:R1:W3:Y:S01]  /*4520*/  @P0 SYNCS.PHASECHK.TRANS64.TRYWAIT P2, [UR4], R2 ;  /* 0x00000002ff0005a7 */ /* 0x0002e20008041104 */
[----:B------:R-:W-:Y:S01]  /*4530*/  ULEA.HI UR4, UR22, UR22, URZ, 0x1 ;  /* 0x0000001616047291 */ /* 0x000fe2000f8f08ff */
[----:B--2---:R-:W-:-:S03]  /*4540*/  LOP3.LUT P1, RZ, R6, 0x1, RZ, 0xc0, !PT ;  /* 0x0000000106ff7812 */ /* 0x004fc6000782c0ff */
[----:B------:R-:W-:Y:S02]  /*4550*/  USHF.L.U32 UR18, UR4, 0x5, URZ ;  /* 0x0000000504127899 */ /* 0x000fe400080006ff */
[----:B------:R-:W-:Y:S02]  /*4560*/  ULOP3.LUT UR4, UR4, 0xffe, URZ, 0xc0, !UPT ;  /* 0x00000ffe04047892 */ /* 0x000fe4000f8ec0ff */
[----:B------:R-:W-:Y:S02]  /*4570*/  ULOP3.LUT UR18, UR18, 0xffffffc0, URZ, 0xc0, !UPT ;  /* 0xffffffc012127892 */ /* 0x000fe4000f8ec0ff */
[----:B------:R-:W-:Y:S02]  /*4580*/  UIADD3 UR4, UPT, UPT, -UR4, UR22, URZ ;  /* 0x0000001604047290 */ /* 0x000fe4000fffe1ff */
[----:B------:R-:W-:Y:S01]  /*4590*/  UIADD3 UR18, UPT, UPT, UR30, UR18, URZ ;  /* 0x000000121e127290 */ /* 0x000fe2000fffe0ff */
[----:B------:R-:W2:Y:S03]  /*45a0*/  SYNCS.PHASECHK.TRANS64.TRYWAIT P0, [UR23+0x210], R0 ;  /* 0x00021000ff0075a7 */ /* 0x000ea60008001117 */
[----:B------:R-:W-:Y:S01]  /*45b0*/  ULEA UR18, UR4, UR18, 0x14 ;  /* 0x0000001204127291 */ /* 0x000fe2000f8ea0ff */
[----:B-123--:R-:W-:Y:S11]  /*45c0*/  @!P0 BRA `(.L_x_85) ;  /* 0x0000003c00e48947 */ /* 0x00eff60003800000 */
.L_x_189:
[----:B------:R-:W-:Y:S01]  /*45d0*/  IADD3 R10, PT, PT, R10, 0x1, RZ ;  /* 0x000000010a0a7810 */ /* 0x000fe20007ffe0ff */
[----:B------:R-:W-:Y:S06]  /*45e0*/  BRA.U !UP4, `(.L_x_86) ;  /* 0x000000010c987547 */ /* 0x000fec000b800000 */
[----:B------:R-:W-:Y:S01]  /*45f0*/  UPLOP3.LUT UP2, UPT, UPT, UPT, UPT, 0x40, 0x4 ;  /* 0x000000000004789c */ /* 0x000fe20003f4e870 */
[----:B------:R-:W-:Y:S01]  /*4600*/  UMOV UR16, UR29 ;  /* 0x0000001d00107c82 */ /* 0x000fe20008000000 */
[----:B------:R-:W-:Y:S01]  /*4610*/  UMOV UR15, UR28 ;  /* 0x0000001c000f7c82 */ /* 0x000fe20008000000 */
[----:B------:R-:W-:-:S08]  /*4620*/  UMOV UR6, UR14 ;  /* 0x0000000e00067c82 */ /* 0x000fd00008000000 */
.L_x_89:
[----:B------:R-:W-:Y:S02]  /*4630*/  UIADD3 UR16, UPT, UPT, UR16, 0x1, URZ ;  /* 0x0000000110107890 */ /* 0x000fe4000fffe0ff */
[----:B--2---:R-:W-:Y:S02]  /*4640*/  ULEA UR5, UR6, UR17, 0x3 ;  /* 0x0000001106057291 */ /* 0x004fe4000f8e18ff */
[----:B------:R-:W-:Y:S01]  /*4650*/  UISETP.NE.AND UP3, UPT, UR16, URZ, UPT ;  /* 0x000000ff1000728c */ /* 0x000fe2000bf65270 */
[----:B---3--:R-:W-:Y:S10]  /*4660*/  @P2 BRA `(.L_x_87) ;  /* 0x00000000000c2947 */ /* 0x008ff40003800000 */
[----:B-1----:R-:W-:Y:S04]  /*4670*/  SHF.L.U32 R2, R8, 0x1f, RZ ;  /* 0x0000001f08027819 */ /* 0x002fe800000006ff */
[----:B------:R-:W1:Y:S02]  /*4680*/  SYNCS.PHASECHK.TRANS64.TRYWAIT P0, [UR5], R2 ;  /* 0x00000002ff0075a7 */ /* 0x000e640008001105 */
[----:B-1----:R-:W-:Y:S05]  /*4690*/  @!P0 BRA `(.L_x_88) ;  /* 0x0000003c00c88947 */ /* 0x002fea0003800000 */
.L_x_87:
[----:B------:R-:W-:Y:S01]  /*46a0*/  UISETP.NE.AND UP0, UPT, UR15, 0x1, UPT ;  /* 0x000000010f00788c */ /* 0x000fe2000bf05270 */
[----:B------:R-:W-:Y:S01]  /*46b0*/  PLOP3.LUT P2, PT, PT, PT, PT, 0x80, 0x8 ;  /* 0x000000000008781c */ /* 0x000fe20003f4f070 */
[----:B------:R-:W-:Y:S02]  /*46c0*/  UIADD3 UR4, UPT, UPT, UR6, 0x1, URZ ;  /* 0x0000000106047890 */ /* 0x000fe4000fffe0ff */
[----:B------:R-:W-:Y:S02]  /*46d0*/  ULEA UR12, UR6, UR21, 0x8 ;  /* 0x00000015060c7291 */ /* 0x000fe4000f8e40ff */
[----:B------:R-:W-:Y:S01]  /*46e0*/  UISETP.NE.AND UP1, UPT, UR4, 0x1b, UPT ;  /* 0x0000001b0400788c */ /* 0x000fe2000bf25270 */
[----:B------:R-:W-:Y:S01]  /*46f0*/  PLOP3.LUT P0, PT, PT, PT, UP0, 0x80, 0x8 ;  /* 0x000000000008781c */ /* 0x000fe20003f0f008 */
[----:B------:R-:W-:Y:S02]  /*4700*/  UIADD3 UR10, UPT, UPT, UR12, 0x2, URZ ;  /* 0x000000020c0a7890 */ /* 0x000fe4000fffe0ff */
[----:B------:R-:W-:Y:S02]  /*4710*/  USEL UR7, URZ, 0x1, UP1 ;  /* 0x00000001ff077887 */ /* 0x000fe40008800000 */
[----:B------:R-:W-:Y:S02]  /*4720*/  USEL UR14, UR4, URZ, UP1 ;  /* 0x000000ff040e7287 */ /* 0x000fe40008800000 */
[----:B------:R-:W-:Y:S02]  /*4730*/  UIADD3 UR15, UPT, UPT, UR15, -0x1, URZ ;  /* 0xffffffff0f0f7890 */ /* 0x000fe4000fffe0ff */
[----:B------:R-:W-:Y:S01]  /*4740*/  @UP0 ULEA UR4, UR14, UR17, 0x3 ;  /* 0x000000110e040291 */ /* 0x000fe2000f8e18ff */
[----:B------:R-:W-:Y:S01]  /*4750*/  LOP3.LUT R8, R8, UR7, RZ, 0x3c, !PT ;  /* 0x0000000708087c12 */ /* 0x000fe2000f8e3cff */
[----:B------:R-:W-:Y:S01]  /*4760*/  UIADD3 UR7, UPT, UPT, UR5, 0xd8, URZ ;  /* 0x000000d805077890 */ /* 0x000fe2000fffe0ff */
[----:B------:R-:W-:Y:S02]  /*4770*/  UMOV UR13, 0x80004020 ;  /* 0x80004020000d7882 */ /* 0x000fe40000000000 */
[----:B-1----:R-:W-:Y:S01]  /*4780*/  @P0 SHF.L.U32 R0, R8, 0x1f, RZ ;  /* 0x0000001f08000819 */ /* 0x002fe200000006ff */
[----:B------:R-:W-:Y:S01]  /*4790*/  UMOV UR5, 0x80004020 ;  /* 0x8000402000057882 */ /* 0x000fe20000000000 */
[----:B------:R-:W-:Y:S01]  /*47a0*/  UMOV UR11, 0x80004020 ;  /* 0x80004020000b7882 */ /* 0x000fe20000000000 */
[----:B------:R-:W-:Y:S01]  /*47b0*/  UMOV UR9, 0x80004020 ;  /* 0x8000402000097882 */ /* 0x000fe20000000000 */
[----:B------:R2:W3:Y:S01]  /*47c0*/  @P0 SYNCS.PHASECHK.TRANS64.TRYWAIT P2, [UR4], R0 ;  /* 0x00000000ff0005a7 */ /* 0x0004e20008041104 */
[----:B------:R-:W-:Y:S03]  /*47d0*/  ULEA UR4, UR6, UR20, 0x8 ;  /* 0x0000001406047291 */ /* 0x000fe6000f8e40ff */
[----:B------:R-:W-:Y:S01]  /*47e0*/  UMOV UR6, UR14 ;  /* 0x0000000e00067c82 */ /* 0x000fe20008000000 */
[----:B------:R-:W-:Y:S05]  /*47f0*/  UIADD3 UR8, UPT, UPT, UR4, 0x2, URZ ;  /* 0x0000000204087890 */ /* 0x000fea000fffe0ff */
[----:B------:R2:W-:Y:S01]  /*4800*/  UTCIMMA gdesc[UR4], gdesc[UR12], tmem[UR18], tmem[UR26], idesc[UR27], UP2 ;  /* 0x00ff1a0c040075ea */ /* 0x0005e20009000112 */
[----:B------:R-:W-:Y:S03]  /*4810*/  UPLOP3.LUT UP2, UPT, UPT, UPT, UPT, 0x80, 0x8 ;  /* 0x000000000008789c */ /* 0x000fe60003f4f070 */
[----:B------:R2:W-:Y:S01]  /*4820*/  UTCIMMA gdesc[UR8], gdesc[UR10], tmem[UR18], tmem[UR24], idesc[UR25], UPT ;  /* 0x00ff180a080075ea */ /* 0x0005e2000b800112 */
[----:B------:R2:W-:Y:S01]  /*4830*/  UTCBAR.MULTICAST [UR7], URZ, UR19 ;  /* 0x000000ff070073e9 */ /* 0x0005e20008000813 */
[----:B------:R-:W-:Y:S06]  /*4840*/  BRA.U UP3, `(.L_x_89) ;  /* 0xfffffffd03787547 */ /* 0x000fec000b83ffff */
.L_x_86:
[----:B--2---:R-:W-:Y:S01]  /*4850*/  UIADD3 UR4, UPT, UPT, UR22, 0x1, URZ ;  /* 0x0000000116047890 */ /* 0x004fe2000fffe0ff */
[C---:B------:R-:W-:Y:S01]  /*4860*/  ISETP.NE.AND P0, PT, R10.reuse, 0x2, PT ;  /* 0x000000020a00780c */ /* 0x040fe20003f05270 */
[----:B------:R-:W-:Y:S02]  /*4870*/  UIADD3 UR5, UPT, UPT, UR23, 0x1f0, URZ ;  /* 0x000001f017057890 */ /* 0x000fe4000fffe0ff */
[----:B------:R-:W-:Y:S01]  /*4880*/  UISETP.NE.AND UP0, UPT, UR4, 0x4, UPT ;  /* 0x000000040400788c */ /* 0x000fe2000bf05270 */
[----:B-1----:R-:W-:Y:S02]  /*4890*/  SEL R0, RZ, 0x1, P0 ;  /* 0x00000001ff007807 */ /* 0x002fe40000000000 */
[----:B------:R-:W-:Y:S01]  /*48a0*/  SEL R10, R10, RZ, P0 ;  /* 0x000000ff0a0a7207 */ /* 0x000fe20000000000 */
[----:B------:R-:W-:Y:S01]  /*48b0*/  USEL UR6, URZ, 0x1, UP0 ;  /* 0x00000001ff067887 */ /* 0x000fe20008000000 */
[----:B------:R-:W-:Y:S01]  /*48c0*/  LOP3.LUT R9, R9, R0, RZ, 0x3c, !PT ;  /* 0x0000000009097212 */ /* 0x000fe200078e3cff */
[----:B------:R-:W-:Y:S01]  /*48d0*/  USEL UR22, UR4, URZ, UP0 ;  /* 0x000000ff04167287 */ /* 0x000fe20008000000 */
[----:B------:R1:W-:Y:S03]  /*48e0*/  UTCBAR [UR5], URZ ;  /* 0x000000ff050073e9 */ /* 0x0003e600080000ff */
[----:B------:R-:W-:Y:S01]  /*48f0*/  LOP3.LUT R11, R11, UR6, RZ, 0x3c, !PT ;  /* 0x000000060b0b7c12 */ /* 0x000fe2000f8e3cff */
[----:B------:R-:W-:Y:S07]  /*4900*/  @P1 BRA `(.L_x_90) ;  /* 0xfffffff800b01947 */ /* 0x000fee000383ffff */
[----:B------:R-:W2:Y:S01]  /*4910*/  S2UR UR8, SR_CgaCtaId ;  /* 0x00000000000879c3 */ /* 0x000ea20000008800 */
[----:B------:R-:W-:Y:S01]  /*4920*/  ELECT P0, URZ, PT ;  /* 0x0000000000ff782f */ /* 0x000fe20003800000 */
[----:B------:R-:W-:Y:S01]  /*4930*/  IMAD.MOV.U32 R0, RZ, RZ, 0x1 ;  /* 0x00000001ff007424 */ /* 0x000fe200078e00ff */
[----:B------:R-:W-:Y:S01]  /*4940*/  UIADD3 UR17, UPT, UPT, UR17, 0x210, URZ ;  /* 0x0000021011117890 */ /* 0x000fe2000fffe0ff */
[----:B------:R-:W-:Y:S01]  /*4950*/  SHF.L.U32 R2, R11, 0x1f, RZ ;  /* 0x0000001f0b027819 */ /* 0x000fe200000006ff */
[----:B------:R-:W-:-:S03]  /*4960*/  UMOV UR4, 0x40 ;  /* 0x0000004000047882 */ /* 0x000fc60000000000 */
[----:B------:R-:W-:Y:S01]  /*4970*/  UVIRTCOUNT.DEALLOC.SMPOOL 0x80 ;  /* 0x000000800000784c */ /* 0x000fe20000000000 */
[----:B--2---:R-:W-:Y:S02]  /*4980*/  ULEA UR8, UR8, UR4, 0x18 ;  /* 0x0000000408087291 */ /* 0x004fe4000f8ec0ff */
[----:B------:R-:W-:-:S07]  /*4990*/  ULEA UR4, UR22, UR17, 0x3 ;  /* 0x0000001116047291 */ /* 0x000fce000f8e18ff */
[----:B------:R2:W-:Y:S02]  /*49a0*/  @P0 STS.U8 [UR8+0x1c], R0 ;  /* 0x00001c00ff000988 */ /* 0x0005e40008000008 */
[----:B------:R-:W4:Y:S02]  /*49b0*/  SYNCS.PHASECHK.TRANS64.TRYWAIT P0, [UR4], R2 ;  /* 0x00000002ff0075a7 */ /* 0x000f240008001104 */
[----:B--2-4-:R-:W-:Y:S05]  /*49c0*/  @!P0 BRA `(.L_x_91) ;  /* 0x0000003c00148947 */ /* 0x014fea0003800000 */
.L_x_192:
[----:B------:R-:W-:-:S04]  /*49d0*/  UIADD3 UR4, UPT, UPT, UR22, 0x1, URZ ;  /* 0x0000000116047890 */ /* 0x000fc8000fffe0ff */
[----:B------:R-:W-:-:S04]  /*49e0*/  UISETP.NE.AND UP0, UPT, UR4, 0x4, UPT ;  /* 0x000000040400788c */ /* 0x000fc8000bf05270 */
[----:B------:R-:W-:Y:S02]  /*49f0*/  USEL UR6, URZ, 0x1, UP0 ;  /* 0x00000001ff067887 */ /* 0x000fe40008000000 */
[----:B------:R-:W-:-:S04]  /*4a00*/  USEL UR4, UR4, URZ, UP0 ;  /* 0x000000ff04047287 */ /* 0x000fc80008000000 */
[----:B-1----:R-:W-:Y:S01]  /*4a10*/  ULEA UR5, UR4, UR17, 0x3 ;  /* 0x0000001104057291 */ /* 0x002fe2000f8e18ff */
[----:B--2---:R-:W-:-:S04]  /*4a20*/  LOP3.LUT R2, R11, UR6, RZ, 0x3c, !PT ;  /* 0x000000060b027c12 */ /* 0x004fc8000f8e3cff */
[----:B------:R-:W-:-:S04]  /*4a30*/  SHF.L.U32 R3, R2, 0x1f, RZ ;  /* 0x0000001f02037819 */ /* 0x000fc800000006ff */
[----:B------:R-:W1:Y:S02]  /*4a40*/  SYNCS.PHASECHK.TRANS64.TRYWAIT P0, [UR5], R3 ;  /* 0x00000003ff0075a7 */ /* 0x000e640008001105 */
[----:B-1----:R-:W-:Y:S05]  /*4a50*/  @!P0 BRA `(.L_x_92) ;  /* 0x0000003c00088947 */ /* 0x002fea0003800000 */
.L_x_194:
        /* <DEDUP_REMOVED lines=9> */
.L_x_196:
[----:B------:R-:W-:-:S04]  /*4af0*/  UIADD3 UR4, UPT, UPT, UR4, 0x1, URZ ;  /* 0x0000000104047890 */ /* 0x000fc8000fffe0ff */
[----:B------:R-:W-:-:S04]  /*4b00*/  UISETP.NE.AND UP0, UPT, UR4, 0x4, UPT ;  /* 0x000000040400788c */ /* 0x000fc8000bf05270 */
[----:B------:R-:W-:Y:S02]  /*4b10*/  USEL UR5, URZ, 0x1, UP0 ;  /* 0x00000001ff057887 */ /* 0x000fe40008000000 */
[----:B------:R-:W-:-:S04]  /*4b20*/  USEL UR4, UR4, URZ, UP0 ;  /* 0x000000ff04047287 */ /* 0x000fc80008000000 */
[----:B------:R-:W-:Y:S01]  /*4b30*/  ULEA UR4, UR4, UR17, 0x3 ;  /* 0x0000001104047291 */ /* 0x000fe2000f8e18ff */
[----:B------:R-:W-:-:S04]  /*4b40*/  LOP3.LUT R2, R2, UR5, RZ, 0x3c, !PT ;  /* 0x0000000502027c12 */ /* 0x000fc8000f8e3cff */
[----:B------:R-:W-:-:S04]  /*4b50*/  SHF.L.U32 R2, R2, 0x1f, RZ ;  /* 0x0000001f02027819 */ /* 0x000fc800000006ff */
[----:B------:R-:W2:Y:S02]  /*4b60*/  SYNCS.PHASECHK.TRANS64.TRYWAIT P0, [UR4], R2 ;  /* 0x00000002ff0075a7 */ /* 0x000ea40008001104 */
[----:B--2---:R-:W-:Y:S05]  /*4b70*/  @!P0 BRA `(.L_x_94) ;  /* 0x0000003800f08947 */ /* 0x004fea0003800000 */
.L_x_198:
[----:B------:R-:W-:Y:S01]  /*4b80*/  NOP ;  /* 0x0000000000007918 */ /* 0x000fe20000000000 */
[----:B-1----:R-:W1:Y:S01]  /*4b90*/  LDS R0, [UR8+0x14] ;  /* 0x00001408ff007984 */ /* 0x002e620008000800 */
[----:B------:R-:W-:Y:S01]  /*4ba0*/  ULOP3.LUT UR4, UR30, 0xffff, URZ, 0xc0, !UPT ;  /* 0x0000ffff1e047892 */ /* 0x000fe2000f8ec0ff */
[----:B------:R-:W-:Y:S01]  /*4bb0*/  UMOV UR5, 0xffff ;  /* 0x0000ffff00057882 */ /* 0x000fe20000000000 */
[----:B------:R-:W-:Y:S02]  /*4bc0*/  UMOV UR6, 0x1 ;  /* 0x0000000100067882 */ /* 0x000fe40000000000 */
[----:B------:R-:W-:-:S04]  /*4bd0*/  USHF.R.U32.HI UR4, URZ, 0x5, UR4 ;  /* 0x00000005ff047899 */ /* 0x000fc80008011604 */
[----:B------:R-:W-:Y:S02]  /*4be0*/  USHF.L.U32 UR5, UR5, UR4, URZ ;  /* 0x0000000405057299 */ /* 0x000fe400080006ff */
[----:B------:R-:W-:-:S04]  /*4bf0*/  USHF.L.U32 UR4, UR6, UR4, URZ ;  /* 0x0000000406047299 */ /* 0x000fc800080006ff */
[----:B-1----:R-:W-:-:S04]  /*4c00*/  LOP3.LUT R0, R0, UR5, RZ, 0xc0, !PT ;  /* 0x0000000500007c12 */ /* 0x002fc8000f8ec0ff */
[----:B------:R-:W-:-:S13]  /*4c10*/  ISETP.NE.AND P0, PT, R0, UR5, PT ;  /* 0x0000000500007c0c */ /* 0x000fda000bf05270 */
[----:B------:R-:W-:Y:S05]  /*4c20*/  @P0 BRA `(.L_x_95) ;  /* 0x0000000000580947 */ /* 0x000fea0003800000 */
[----:B------:R-:W1:Y:S02]  /*4c30*/  LDS R0, [UR8+0x18] ;  /* 0x00001808ff007984 */ /* 0x000e640008000800 */
[----:B-1----:R-:W-:-:S04]  /*4c40*/  LOP3.LUT R0, R0, UR4, RZ, 0xc0, !PT ;  /* 0x0000000400007c12 */ /* 0x002fc8000f8ec0ff */
[----:B------:R-:W-:-:S13]  /*4c50*/  ISETP.NE.AND P0, PT, R0, UR4, PT ;  /* 0x0000000400007c0c */ /* 0x000fda000bf05270 */
[----:B------:R-:W-:Y:S05]  /*4c60*/  @P0 BRA `(.L_x_96) ;  /* 0x00000000003c0947 */ /* 0x000fea0003800000 */
[----:B------:R-:W1:Y:S01]  /*4c70*/  S2R R2, SR_LANEID ;  /* 0x0000000000027919 */ /* 0x000e620000000000 */
[----:B------:R-:W-:-:S06]  /*4c80*/  ULOP3.LUT UR5, URZ, UR5, URZ, 0x33, !UPT ;  /* 0x00000005ff057292 */ /* 0x000fcc000f8e33ff */
[----:B------:R-:W-:-:S04]  /*4c90*/  IMAD.U32 R0, RZ, RZ, UR5 ;  /* 0x00000005ff007e24 */ /* 0x000fc8000f8e00ff */
[----:B------:R2:W4:Y:S02]  /*4ca0*/  REDUX UR7, R0 ;  /* 0x00000000000773c4 */ /* 0x0005240000000000 */
[----:B------:R1:W-:Y:S01]  /*4cb0*/  UTCATOMSWS.AND URZ, UR5 ;  /* 0x0000000500ff79e3 */ /* 0x0003e20008000000 */
[----:B--2---:R-:W-:Y:S01]  /*4cc0*/  LOP3.LUT R0, RZ, UR4, RZ, 0x33, !PT ;  /* 0x00000004ff007c12 */ /* 0x004fe2000f8e33ff */
[----:B------:R-:W-:Y:S02]  /*4cd0*/  VOTEU.ANY UR4, UPT, PT ;  /* 0x0000000000047886 */ /* 0x000fe400038e0100 */
[----:B------:R-:W-:Y:S02]  /*4ce0*/  UFLO.U32 UR4, UR4 ;  /* 0x00000004000472bd */ /* 0x000fe400080e0000 */
[----:B------:R-:W2:Y:S04]  /*4cf0*/  REDUX UR6, R0 ;  /* 0x00000000000673c4 */ /* 0x000ea80000000000 */
[----:B-1----:R-:W-:-:S02]  /*4d00*/  ISETP.EQ.U32.AND P0, PT, R2, UR4, PT ;  /* 0x0000000402007c0c */ /* 0x002fc4000bf02070 */
[----:B----4-:R-:W-:-:S11]  /*4d10*/  MOV R2, UR7 ;  /* 0x0000000700027c02 */ /* 0x010fd60008000f00 */
[----:B------:R1:W-:Y:S01]  /*4d20*/  @P0 ATOMS.AND RZ, [UR8+0x14], R2 ;  /* 0x00001402ffff098c */ /* 0x0003e2000a800008 */
[----:B--2---:R-:W-:-:S05]  /*4d30*/  IMAD.U32 R0, RZ, RZ, UR6 ;  /* 0x00000006ff007e24 */ /* 0x004fca000f8e00ff */
[----:B------:R1:W-:Y:S01]  /*4d40*/  @P0 ATOMS.AND RZ, [UR8+0x18], R0 ;  /* 0x00001800ffff098c */ /* 0x0003e2000a800008 */
[----:B------:R-:W-:Y:S05]  /*4d50*/  BRA `(.L_x_97) ;  /* 0x0000000000147947 */ /* 0x000fea0003800000 */
.L_x_96:
[----:B------:R-:W-:Y:S02]  /*4d60*/  MOV R2, 0x4d80 ;  /* 0x00004d8000027802 */ /* 0x000fe40000000f00 */
[----:B---3-5:R-:W-:Y:S05]  /*4d70*/  CALL.REL.NOINC `($__internal_0_$__cuda_sm10x_tcgen05_guardrail_trap_col_being_dealloced_not_returned_by_alloc) ;  /* 0x0000003c000c7944 */ /* 0x028fea0003c00000 */
[----:B------:R-:W-:Y:S05]  /*4d80*/  BRA `(.L_x_97) ;  /* 0x0000000000087947 */ /* 0x000fea0003800000 */
.L_x_95:
[----:B------:R-:W-:Y:S02]  /*4d90*/  MOV R2, 0x4db0 ;  /* 0x00004db000027802 */ /* 0x000fe40000000f00 */
[----:B---3-5:R-:W-:Y:S05]  /*4da0*/  CALL.REL.NOINC `($__internal_2_$__cuda_sm10x_tcgen05_guardrail_trap_unallocated_columns_being_dealloced) ;  /* 0x0000003c00187944 */ /* 0x028fea0003c00000 */
.L_x_97:
[----:B------:R-:W-:Y:S01]  /*4db0*/  NOP ;  /* 0x0000000000007918 */ /* 0x000fe20000000000 */
[----:B------:R-:W-:Y:S05]  /*4dc0*/  EXIT ;  /* 0x000000000000794d */ /* 0x000fea0003800000 */
.L_x_79:
[----:B------:R-:W-:-:S09]  /*4dd0*/  UISETP.NE.OR UP0, UPT, UR22, 0x3, !UP3 ;  /* 0x000000031600788c */ /* 0x000fd2000df05670 */
[----:B------:R-:W-:Y:S05]  /*4de0*/  BRA.U UP0, `(.L_x_98) ;  /* 0x0000000d00087547 */ /* 0x000fea000b800000 */
[----:B------:R-:W1:Y:S01]  /*4df0*/  LDCU UR26, c[0x0][0x370] ;  /* 0x00006e00ff1a77ac */ /* 0x000e620008000800 */
[----:B------:R-:W2:Y:S01]  /*4e00*/  LDC.64 R16, c[0x0][0x348] ;  /* 0x0000d200ff107b82 */ /* 0x000ea20000000a00 */
[----:B------:R-:W-:Y:S02]  /*4e10*/  HFMA2 R13, -RZ, RZ, 0, 0 ;  /* 0x00000000ff0d7431 */ /* 0x000fe400000001ff */
[----:B------:R-:W-:Y:S01]  /*4e20*/  IMAD.MOV.U32 R15, RZ, RZ, 0x1 ;  /* 0x00000001ff0f7424 */ /* 0x000fe200078e00ff */
[----:B------:R-:W1:Y:S01]  /*4e30*/  LDCU.128 UR28, c[0x0][0xb10] ;  /* 0x00016200ff1c77ac */ /* 0x000e620008000c00 */
[----:B------:R-:W-:Y:S01]  /*4e40*/  IMAD.MOV.U32 R14, RZ, RZ, RZ ;  /* 0x000000ffff0e7224 */ /* 0x000fe200078e00ff */
[----:B------:R-:W-:Y:S01]  /*4e50*/  MOV R12, 0x1000 ;  /* 0x00001000000c7802 */ /* 0x000fe20000000f00 */
[----:B------:R-:W3:Y:S01]  /*4e60*/  LDCU UR25, c[0x0][0x374] ;  /* 0x00006e80ff1977ac */ /* 0x000ee20008000800 */
[----:B------:R-:W4:Y:S01]  /*4e70*/  LDC.64 R2, c[0x0][0x888] ;  /* 0x00022200ff027b82 */ /* 0x000f220000000a00 */
[----:B------:R-:W3:Y:S01]  /*4e80*/  LDCU UR16, c[0x0][0xb0c] ;  /* 0x00016180ff1077ac */ /* 0x000ee20008000800 */
[----:B------:R-:W2:Y:S06]  /*4e90*/  LDCU UR35, c[0x0][0xb20] ;  /* 0x00016400ff2377ac */ /* 0x000eac0008000800 */
[----:B------:R-:W4:Y:S01]  /*4ea0*/  LDC.64 R4, c[0x0][0x890] ;  /* 0x00022400ff047b82 */ /* 0x000f220000000a00 */
[----:B------:R-:W2:Y:S01]  /*4eb0*/  LDCU UR4, c[0x0][0xb30] ;  /* 0x00016600ff0477ac */ /* 0x000ea20008000800 */
[----:B------:R-:W-:Y:S01]  /*4ec0*/  UMOV UR17, 0x400 ;  /* 0x0000040000117882 */ /* 0x000fe20000000000 */
[----:B-1----:R-:W-:-:S02]  /*4ed0*/  UIMAD.WIDE.U32 UR32, UR26, UR28, URZ ;  /* 0x0000001c1a2072a5 */ /* 0x002fc4000f8e00ff */
[----:B---3--:R-:W-:Y:S02]  /*4ee0*/  UIMAD.WIDE.U32 UR6, UR25, UR31, URZ ;  /* 0x0000001f190672a5 */ /* 0x008fe4000f8e00ff */
[----:B------:R-:W-:Y:S02]  /*4ef0*/  ULEA UR17, UR48, UR17, 0x18 ;  /* 0x0000001130117291 */ /* 0x000fe4000f8ec0ff */
[----:B------:R-:W-:Y:S02]  /*4f00*/  UPLOP3.LUT UP3, UPT, UPT, UPT, UPT, 0x40, 0x4 ;  /* 0x000000000004789c */ /* 0x000fe40003f6e870 */
[----:B------:R-:W-:Y:S01]  /*4f10*/  UIADD3 UR5, UPT, UPT, UR17, 0x1b0, URZ ;  /* 0x000001b011057890 */ /* 0x000fe2000fffe0ff */
[----:B------:R-:W-:Y:S01]  /*4f20*/  UMOV UR32, UR33 ;  /* 0x0000002100207c82 */ /* 0x000fe20008000000 */
[----:B------:R-:W-:Y:S01]  /*4f30*/  UMOV UR27, UR7 ;  /* 0x00000007001b7c82 */ /* 0x000fe20008000000 */
[----:B------:R-:W-:Y:S02]  /*4f40*/  UISETP.GE.AND UP0, UPT, UR40, 0x1, UPT ;  /* 0x000000012800788c */ /* 0x000fe4000bf06270 */
[----:B------:R-:W-:Y:S01]  /*4f50*/  UISETP.NE.AND UP4, UPT, UR40, 0x1, UPT ;  /* 0x000000012800788c */ /* 0x000fe2000bf85270 */
[----:B------:R-:W1:Y:S01]  /*4f60*/  LDCU.64 UR14, c[0x0][0xb28] ;  /* 0x00016500ff0e77ac */ /* 0x000e620008000a00 */
[----:B------:R-:W-:-:S02]  /*4f70*/  UISETP.NE.AND UP6, UPT, UR16, 0x1, UPT ;  /* 0x000000011000788c */ /* 0x000fc4000bfc5270 */
[----:B------:R-:W-:Y:S02]  /*4f80*/  UISETP.NE.AND UP5, UPT, UR30, 0x1, UPT ;  /* 0x000000011e00788c */ /* 0x000fe4000bfa5270 */
[----:B------:R-:W-:Y:S02]  /*4f90*/  UPRMT UR48, UR48, 0x654, UR5 ;  /* 0x0000065430307896 */ /* 0x000fe40008000005 */
[----:B------:R-:W-:Y:S02]  /*4fa0*/  USHF.R.U32.HI UR32, URZ, UR29, UR32 ;  /* 0x0000001dff207299 */ /* 0x000fe40008011620 */
[----:B--2---:R-:W-:Y:S02]  /*4fb0*/  USHF.R.U32.HI UR27, URZ, UR35, UR27 ;  /* 0x00000023ff1b7299 */ /* 0x004fe4000801161b */
[----:B------:R-:W-:-:S11]  /*4fc0*/  UISETP.NE.AND UP2, UPT, UR4, 0x1, UPT ;  /* 0x000000010400788c */ /* 0x000fd6000bf45270 */
.L_x_106:
[C---:B------:R-:W-:Y:S02]  /*4fd0*/  LEA R7, R14.reuse, UR17, 0x3 ;  /* 0x000000110e077c11 */ /* 0x040fe4000f8e18ff */
[----:B------:R-:W-:Y:S02]  /*4fe0*/  SHF.L.U32 R0, R13, 0x1f, RZ ;  /* 0x0000001f0d007819 */ /* 0x000fe400000006ff */
[----:B------:R-:W-:Y:S02]  /*4ff0*/  LEA R8, R14, UR17, 0x4 ;  /* 0x000000110e087c11 */ /* 0x000fe4000f8e20ff */
[----:B--2---:R-:W2:Y:S02]  /*5000*/  SYNCS.PHASECHK.TRANS64.TRYWAIT P0, [R7+URZ+0x1d0], R0 ;  /* 0x0001d000070075a7 */ /* 0x004ea400080011ff */
[----:B--2---:R-:W-:Y:S05]  /*5010*/  @!P0 BRA `(.L_x_99) ;  /* 0x0000003400e08947 */ /* 0x004fea0003800000 */
.L_x_199:
[----:B------:R-:W3:Y:S01]  /*5020*/  LDS.128 R8, [R8+0x260] ;  /* 0x0002600008087984 */ /* 0x000ee20000000c00 */
[----:B------:R-:W-:Y:S01]  /*5030*/  UISETP.GE.AND UP0, UPT, UR40, 0x1, UPT ;  /* 0x000000012800788c */ /* 0x000fe2000bf06270 */
[----:B------:R-:W-:Y:S01]  /*5040*/  @!PT LDS RZ, [RZ] ;  /* 0x00000000fffff984 */ /* 0x000fe20000000800 */
[----:B------:R-:W-:Y:S01]  /*5050*/  @!PT LDS RZ, [RZ] ;  /* 0x00000000fffff984 */ /* 0x000fe20000000800 */
[----:B------:R-:W-:Y:S01]  /*5060*/  @!PT LDS RZ, [RZ] ;  /* 0x00000000fffff984 */ /* 0x000fe20000000800 */
[----:B------:R-:W-:Y:S01]  /*5070*/  @!PT LDS RZ, [RZ] ;  /* 0x00000000fffff984 */ /* 0x000fe20000000800 */
[----:B------:R1:W-:Y:S06]  /*5080*/  MEMBAR.ALL.CTA ;  /* 0x0000000000007992 */ /* 0x0003ec0000008000 */
[----:B-1----:R-:W1:Y:S01]  /*5090*/  FENCE.VIEW.ASYNC.S ;  /* 0x00000000000073c6 */ /* 0x002e620000000000 */
[----:B---3--:R-:W-:Y:S11]  /*50a0*/  LOP3.LUT P0, RZ, R10, 0x1, RZ, 0xc0, !PT ;  /* 0x000000010aff7812 */ /* 0x008ff6000780c0ff */
[----:B------:R-:W-:Y:S02]  /*50b0*/  @!UPT UIADD3 URZ, UPT, UPT, URZ, URZ, URZ ;  /* 0x000000fffffff290 */ /* 0x000fe4000fffe0ff */
[----:B-1----:R-:W-:Y:S01]  /*50c0*/  VOTEU.ANY UP1, P0 ;  /* 0x0000000000ff7886 */ /* 0x002fe20000020100 */
[----:B------:R-:W-:Y:S11]  /*50d0*/  PLOP3.LUT P0, PT, PT, PT, UP1, 0x80, 0x8 ;  /* 0x000000000008781c */ /* 0x000ff60003f0f018 */
[----:B------:R-:W-:Y:S02]  /*50e0*/  @!UPT UIADD3 URZ, UPT, UPT, URZ, URZ, URZ ;  /* 0x000000fffffff290 */ /* 0x000fe4000fffe0ff */
[----:B--2---:R-:W-:Y:S02]  /*50f0*/  @P0 SHF.R.U32.HI R0, RZ, 0x10, R9 ;  /* 0x00000010ff000819 */ /* 0x004fe40000011609 */
[----:B------:R-:W-:Y:S02]  /*5100*/  @P0 MOV R6, R8 ;  /* 0x0000000800060202 */ /* 0x000fe40000000f00 */
[----:B------:R-:W-:Y:S01]  /*5110*/  @P0 R2UR UR4, R0 ;  /* 0x00000000000402ca */ /* 0x000fe200000e0000 */
[----:B------:R-:W-:Y:S01]  /*5120*/  VIADD R0, R7, 0x1e0 ;  /* 0x000001e007007836 */ /* 0x000fe20000000000 */
[----:B------:R-:W-:Y:S02]  /*5130*/  @P0 LOP3.LUT R8, R9, 0xffff, RZ, 0xc0, !PT ;  /* 0x0000ffff09080812 */ /* 0x000fe400078ec0ff */
[----:B------:R-:W-:Y:S02]  /*5140*/  @P0 R2UR UR6, R6 ;  /* 0x00000000060602ca */ /* 0x000fe400000e0000 */
[----:B------:R-:W-:Y:S02]  /*5150*/  PRMT R0, RZ, 0x654, R0 ;  /* 0x00000654ff007816 */ /* 0x000fe40000000000 */
[----:B------:R-:W-:Y:S02]  /*5160*/  @P0 R2UR UR5, R8 ;  /* 0x00000000080502ca */ /* 0x000fe400000e0000 */
[----:B------:R1:W-:Y:S03]  /*5170*/  SYNCS.ARRIVE.TRANS64.RED.A1T0 RZ, [R0+URZ], RZ ;  /* 0x000000ff00ff79a7 */ /* 0x0003e600081004ff */
[----:B------:R-:W-:Y:S04]  /*5180*/  @UP1 UMOV UR24, UR4 ;  /* 0x0000000400181c82 */ /* 0x000fe80008000000 */
[----:B------:R-:W-:Y:S04]  /*5190*/  @UP1 UMOV UR13, UR6 ;  /* 0x00000006000d1c82 */ /* 0x000fe80008000000 */
[----:B------:R-:W-:Y:S01]  /*51a0*/  @UP1 UMOV UR7, UR5 ;  /* 0x0000000500071c82 */ /* 0x000fe20008000000 */
[----:B------:R-:W-:Y:S05]  /*51b0*/  BRA.U !UP0, `(.L_x_100) ;  /* 0x0000000108a47547 */ /* 0x000fea000b800000 */
[----:B------:R-:W-:Y:S02]  /*51c0*/  UIMAD.WIDE.U32 UR10, UR7, UR31, URZ ;  /* 0x0000001f070a72a5 */ /* 0x000fe4000f8e00ff */
[----:B------:R-:W-:Y:S02]  /*51d0*/  UIMAD.WIDE.U32 UR18, UR13, UR28, URZ ;  /* 0x0000001c0d1272a5 */ /* 0x000fe4000f8e00ff */
[----:B------:R-:W-:Y:S02]  /*51e0*/  USEL UR4, UR25, UR27, !UP5 ;  /* 0x0000001b19047287 */ /* 0x000fe4000e800000 */
[----:B------:R-:W-:Y:S02]  /*51f0*/  USEL UR8, UR26, UR32, !UP6 ;  /* 0x000000201a087287 */ /* 0x000fe4000f000000 */
[----:B------:R-:W-:Y:S02]  /*5200*/  UIMAD.WIDE.U32 UR20, UR4, UR14, URZ ;  /* 0x0000000e041472a5 */ /* 0x000fe4000f8e00ff */
[----:B------:R-:W-:Y:S01]  /*5210*/  UIMAD.WIDE.U32 UR22, UR8, UR14, URZ ;  /* 0x0000000e081672a5 */ /* 0x000fe2000f8e00ff */
[----:B------:R-:W-:Y:S02]  /*5220*/  UMOV UR5, UR11 ;  /* 0x0000000b00057c82 */ /* 0x000fe40008000000 */
[----:B------:R-:W-:Y:S03]  /*5230*/  USHF.R.U32.HI UR6, URZ, UR35, UR5 ;  /* 0x00000023ff067299 */ /* 0x000fe60008011605 */
[----:B------:R-:W-:Y:S01]  /*5240*/  UMOV UR5, UR19 ;  /* 0x0000001300057c82 */ /* 0x000fe20008000000 */
[----:B------:R-:W-:Y:S02]  /*5250*/  USEL UR6, UR7, UR6, !UP5 ;  /* 0x0000000607067287 */ /* 0x000fe4000e800000 */
[----:B------:R-:W-:Y:S02]  /*5260*/  USHF.R.U32.HI UR9, URZ, UR29, UR5 ;  /* 0x0000001dff097299 */ /* 0x000fe40008011605 */
[----:B------:R-:W-:Y:S01]  /*5270*/  UIMAD.WIDE.U32 UR10, UR6, UR14, URZ ;  /* 0x0000000e060a72a5 */ /* 0x000fe2000f8e00ff */
[----:B------:R-:W-:Y:S02]  /*5280*/  UMOV UR5, UR21 ;  /* 0x0000001500057c82 */ /* 0x000fe40008000000 */
[----:B------:R-:W-:Y:S03]  /*5290*/  @UP4 USHF.R.U32.HI UR4, URZ, UR15, UR5 ;  /* 0x0000000fff044299 */ /* 0x000fe60008011605 */
[----:B------:R-:W-:Y:S01]  /*52a0*/  UMOV UR5, UR23 ;  /* 0x0000001700057c82 */ /* 0x000fe20008000000 */
[----:B------:R-:W-:Y:S02]  /*52b0*/  UIMAD UR4, UR40, UR4, URZ ;  /* 0x00000004280472a4 */ /* 0x000fe4000f8e02ff */
[----:B------:R-:W-:Y:S02]  /*52c0*/  @UP4 USHF.R.U32.HI UR8, URZ, UR15, UR5 ;  /* 0x0000000fff084299 */ /* 0x000fe40008011605 */
[----:B------:R-:W-:Y:S02]  /*52d0*/  USEL UR5, UR13, UR9, !UP6 ;  /* 0x000000090d057287 */ /* 0x000fe4000f000000 */
[----:B------:R-:W-:Y:S02]  /*52e0*/  UIMAD UR9, UR40, UR8, URZ ;  /* 0x00000008280972a4 */ /* 0x000fe4000f8e02ff */
[----:B------:R-:W-:Y:S03]  /*52f0*/  UISETP.GE.AND UP0, UPT, UR6, UR4, UPT ;  /* 0x000000040600728c */ /* 0x000fe6000bf06270 */
[----:B------:R-:W-:Y:S01]  /*5300*/  UMOV UR4, UR11 ;  /* 0x0000000b00047c82 */ /* 0x000fe20008000000 */
[----:B------:R-:W-:Y:S02]  /*5310*/  UISETP.GE.OR UP0, UPT, UR5, UR9, UP0 ;  /* 0x000000090500728c */ /* 0x000fe40008706670 */
[----:B------:R-:W-:Y:S02]  /*5320*/  USHF.R.U32.HI UR4, URZ, UR15, UR4 ;  /* 0x0000000fff047299 */ /* 0x000fe40008011604 */
[----:B------:R-:W-:Y:S02]  /*5330*/  UIMAD.WIDE.U32 UR10, UR5, UR14, URZ ;  /* 0x0000000e050a72a5 */ /* 0x000fe4000f8e00ff */
[----:B------:R-:W-:Y:S04]  /*5340*/  USEL UR12, UR6, UR4, !UP4 ;  /* 0x00000004060c7287 */ /* 0x000fe8000e000000 */
[----:B------:R-:W-:Y:S01]  /*5350*/  UIADD3 UR9, UPT, UPT, -UR12, URZ, URZ ;  /* 0x000000ff0c097290 */ /* 0x000fe2000fffe1ff */
[----:B------:R-:W-:Y:S02]  /*5360*/  @!UP0 UMOV UR4, UR11 ;  /* 0x0000000b00048c82 */ /* 0x000fe40008000000 */
[----:B------:R-:W-:Y:S02]  /*5370*/  @!UP0 USHF.R.U32.HI UR4, URZ, UR15, UR4 ;  /* 0x0000000fff048299 */ /* 0x000fe40008011604 */
[----:B------:R-:W-:Y:S02]  /*5380*/  UIMAD UR9, UR40, UR9, UR6 ;  /* 0x00000009280972a4 */ /* 0x000fe4000f8e0206 */
[----:B------:R-:W-:Y:S04]  /*5390*/  @!UP0 USEL UR4, UR5, UR4, !UP4 ;  /* 0x0000000405048287 */ /* 0x000fe8000e000000 */
[----:B------:R-:W-:Y:S02]  /*53a0*/  @!UP0 UIMAD UR9, UR8, UR9, UR4 ;  /* 0x00000009080982a4 */ /* 0x000fe4000f8e0204 */
[----:B------:R-:W-:Y:S02]  /*53b0*/  @!UP0 UIADD3 UR10, UPT, UPT, UR12, -UR4, URZ ;  /* 0x800000040c0a8290 */ /* 0x000fe4000fffe0ff */
[----:B------:R-:W-:Y:S02]  /*53c0*/  UIADD3 UR4, UPT, UPT, -UR5, URZ, URZ ;  /* 0x000000ff05047290 */ /* 0x000fe4000fffe1ff */
[----:B------:R-:W-:Y:S02]  /*53d0*/  UIADD3 UR8, UPT, UPT, -UR6, URZ, URZ ;  /* 0x000000ff06087290 */ /* 0x000fe4000fffe1ff */
[----:B------:R-:W-:Y:S02]  /*53e0*/  @!UP0 UIMAD UR6, UR10, UR40, UR5 ;  /* 0x000000280a0682a4 */ /* 0x000fe4000f8e0205 */
[----:B------:R-:W-:Y:S02]  /*53f0*/  UIMAD UR13, UR16, UR4, UR13 ;  /* 0x00000004100d72a4 */ /* 0x000fe4000f8e020d */
[----:B------:R-:W-:Y:S01]  /*5400*/  UIMAD UR7, UR30, UR8, UR7 ;  /* 0x000000081e0772a4 */ /* 0x000fe2000f8e0207 */
[----:B------:R-:W-:Y:S02]  /*5410*/  @!UP0 UMOV UR5, UR9 ;  /* 0x0000000900058c82 */ /* 0x000fe40008000000 */
[----:B------:R-:W-:Y:S02]  /*5420*/  UIMAD UR13, UR5, UR16, UR13 ;  /* 0x00000010050d72a4 */ /* 0x000fe4000f8e020d */
[----:B------:R-:W-:Y:S11]  /*5430*/  UIMAD UR7, UR6, UR30, UR7 ;  /* 0x0000001e060772a4 */ /* 0x000ff6000f8e0207 */
[----:B------:R-:W-:Y:S01]  /*5440*/  @!UPT UIADD3 URZ, UPT, UPT, URZ, URZ, URZ ;  /* 0x000000fffffff290 */ /* 0x000fe2000fffe0ff */
.L_x_100:
[----:B------:R-:W2:Y:S01]  /*5450*/  @!UP2 LDCU.128 UR20, c[0x0][0xb10] ;  /* 0x00016200ff14a7ac */ /* 0x000ea20008000c00 */
[C---:B----4-:R-:W-:Y:S02]  /*5460*/  ISETP.NE.U32.AND P1, PT, R4.reuse, RZ, PT ;  /* 0x000000ff0400720c */ /* 0x050fe40003f25070 */
[----:B------:R-:W-:Y:S02]  /*5470*/  ISETP.NE.U32.AND P0, PT, R4, RZ, PT ;  /* 0x000000ff0400720c */ /* 0x000fe40003f05070 */
[C---:B------:R-:W-:Y:S02]  /*5480*/  ISETP.NE.AND.EX P1, PT, R5.reuse, RZ, PT, P1 ;  /* 0x000000ff0500720c */ /* 0x040fe40003f25310 */
[----:B------:R-:W-:Y:S01]  /*5490*/  ISETP.NE.AND.EX P0, PT, R5, RZ, PT, P0 ;  /* 0x000000ff0500720c */ /* 0x000fe20003f05300 */
[----:B------:R-:W3:Y:S01]  /*54a0*/  @!UP2 LDCU UR5, c[0x0][0xb0c] ;  /* 0x00016180ff05a7ac */ /* 0x000ee20008000800 */
[----:B------:R-:W-:Y:S01]  /*54b0*/  SHF.L.U32 R6, R15, 0x1f, RZ ;  /* 0x0000001f0f067819 */ /* 0x000fe200000006ff */
[----:B--2---:R-:W-:Y:S07]  /*54c0*/  UIMAD.WIDE.U32 UR8, UR13, UR20, URZ ;  /* 0x000000140d0872a5 */ /* 0x004fee000f8e00ff */
[----:B------:R-:W-:Y:S01]  /*54d0*/  @!UP2 UMOV UR4, UR9 ;  /* 0x000000090004ac82 */ /* 0x000fe20008000000 */
[----:B---3--:R-:W-:Y:S02]  /*54e0*/  @!UP2 UISETP.NE.AND UP0, UPT, UR5, 0x1, UPT ;  /* 0x000000010500a88c */ /* 0x008fe4000bf05270 */
[----:B------:R-:W-:Y:S02]  /*54f0*/  @!UP2 USHF.R.U32.HI UR4, URZ, UR21, UR4 ;  /* 0x00000015ff04a299 */ /* 0x000fe40008011604 */
[----:B------:R-:W-:Y:S02]  /*5500*/  UIMAD.WIDE.U32 UR8, UR7, UR23, URZ ;  /* 0x00000017070872a5 */ /* 0x000fe4000f8e00ff */
[----:B------:R-:W-:Y:S02]  /*5510*/  @!UP2 USEL UR10, UR13, UR4, !UP0 ;  /* 0x000000040d0aa287 */ /* 0x000fe4000c000000 */
[----:B------:R-:W-:Y:S03]  /*5520*/  @!UP2 UISETP.NE.AND UP0, UPT, UR22, 0x1, UPT ;  /* 0x000000011600a88c */ /* 0x000fe6000bf05270 */
[----:B------:R-:W-:Y:S02]  /*5530*/  @!UP2 UMOV UR6, UR9 ;  /* 0x000000090006ac82 */ /* 0x000fe40008000000 */
[----:B------:R-:W2:Y:S02]  /*5540*/  @!UP2 LDCU UR4, c[0x0][0xb20] ;  /* 0x00016400ff04a7ac */ /* 0x000ea40008000800 */
[----:B--2---:R-:W-:Y:S04]  /*5550*/  @!UP2 USHF.R.U32.HI UR6, URZ, UR4, UR6 ;  /* 0x00000004ff06a299 */ /* 0x004fe80008011606 */
[----:B------:R-:W-:Y:S04]  /*5560*/  @!UP2 USEL UR6, UR7, UR6, !UP0 ;  /* 0x000000060706a287 */ /* 0x000fe8000c000000 */
[----:B------:R-:W-:Y:S02]  /*5570*/  @!UP2 UIADD3 UR4, UPT, UPT, -UR10, UR6, URZ ;  /* 0x000000060a04a290 */ /* 0x000fe4000fffe1ff */
[----:B------:R-:W-:Y:S02]  /*5580*/  @!UP2 UIADD3 UR6, UPT, UPT, UR10, -UR6, URZ ;  /* 0x800000060a06a290 */ /* 0x000fe4000fffe0ff */
[----:B------:R-:W-:Y:S02]  /*5590*/  @!UP2 UIMAD UR13, UR4, UR5, UR13 ;  /* 0x00000005040da2a4 */ /* 0x000fe4000f8e020d */
[----:B------:R-:W-:Y:S01]  /*55a0*/  @!UP2 UIMAD UR7, UR6, UR22, UR7 ;  /* 0x000000160607a2a4 */ /* 0x000fe2000f8e0207 */
[----:B------:R-:W-:Y:S11]  /*55b0*/  BRA.U UP3, `(.L_x_101) ;  /* 0x0000000103107547 */ /* 0x000ff6000b800000 */
[----:B------:R-:W-:Y:S04]  /*55c0*/  MOV R7, UR34 ;  /* 0x0000002200077c02 */ /* 0x000fe80008000f00 */
[----:B------:R-:W-:Y:S04]  /*55d0*/  SHF.L.U32 R7, R7, 0x1f, RZ ;  /* 0x0000001f07077819 */ /* 0x000fe800000006ff */
[----:B------:R-:W2:Y:S02]  /*55e0*/  SYNCS.PHASECHK.TRANS64.TRYWAIT P2, [UR17+0x1c8], R7 ;  /* 0x0001c807ff0075a7 */ /* 0x000ea40008041111 */
[----:B--2---:R-:W-:Y:S05]  /*55f0*/  @!P2 BRA `(.L_x_102) ;  /* 0x00000030007ca947 */ /* 0x004fea0003800000 */
.L_x_101:
[----:B------:R-:W-:Y:S05]  /*5600*/  @!P1 BRA `(.L_x_103) ;  /* 0x0000000000309947 */ /* 0x000fea0003800000 */
[----:B------:R-:W-:Y:S01]  /*5610*/  ISETP.NE.U32.AND P1, PT, R2, RZ, PT ;  /* 0x000000ff0200720c */ /* 0x000fe20003f25070 */
[----:B------:R-:W2:Y:S01]  /*5620*/  LDCU.64 UR4, c[0x0][0x358] ;  /* 0x00006b00ff0477ac */ /* 0x000ea20008000a00 */
[----:B------:R-:W-:Y:S02]  /*5630*/  IMAD.MOV.U32 R80, RZ, RZ, 0x1 ;  /* 0x00000001ff507424 */ /* 0x000fe400078e00ff */
[----:B------:R-:W-:Y:S11]  /*5640*/  ISETP.NE.AND.EX P1, PT, R3, RZ, PT, P1 ;  /* 0x000000ff0300720c */ /* 0x000ff60003f25310 */
[----:B------:R-:W-:Y:S02]  /*5650*/  @!UPT UIADD3 URZ, UPT, UPT, URZ, URZ, URZ ;  /* 0x000000fffffff290 */ /* 0x000fe4000fffe0ff */
[----:B------:R-:W3:Y:S01]  /*5660*/  @P1 LDC.64 R8, c[0x0][0x888] ;  /* 0x00022200ff081b82 */ /* 0x000ee20000000a00 */
[----:B-1----:R-:W-:Y:S04]  /*5670*/  @P1 IMAD R0, R4, UR36, RZ ;  /* 0x0000002404001c24 */ /* 0x002fe8000f8e02ff */
[----:B---3--:R-:W-:Y:S04]  /*5680*/  @P1 IMAD.WIDE R8, R0, 0x4, R8 ;  /* 0x0000000400081825 */ /* 0x008fe800078e0208 */
[----:B------:R-:W-:Y:S01]  /*5690*/  HFMA2 R0, -RZ, RZ, 0, 5.9604644775390625e-08 ;  /* 0x00000001ff007431 */ /* 0x000fe200000001ff */
[----:B--2--5:R2:W5:Y:S04]  /*56a0*/  @P1 LDG.E R39, desc[UR4][R8.64] ;  /* 0x0000000408271981 */ /* 0x024568000c1e1900 */
[----:B------:R-:W-:Y:S01]  /*56b0*/  @!P1 PRMT R80, R0, 0x7610, R80 ;  /* 0x0000761000509816 */ /* 0x000fe20000000050 */
[----:B--2---:R-:W3:Y:S06]  /*56c0*/  @!P1 LDC R39, c[0x0][0x880] ;  /* 0x00022000ff279b82 */ /* 0x004eec0000000800 */
.L_x_103:
[----:B---3-5:R-:W-:Y:S01]  /*56d0*/  @!P0 ISETP.EQ.AND P1, PT, R39, RZ, PT ;  /* 0x000000ff2700820c */ /* 0x028fe20003f22270 */
[----:B------:R-:W-:Y:S01]  /*56e0*/  @!UPT UIADD3 URZ, UPT, UPT, URZ, URZ, URZ ;  /* 0x000000fffffff290 */ /* 0x000fe2000fffe0ff */
[----:B------:R-:W-:Y:S11]  /*56f0*/  @!P0 BRA `(.L_x_104) ;  /* 0x0000000000188947 */ /* 0x000ff60003800000 */
[----:B------:R-:W-:Y:S02]  /*5700*/  LOP3.LUT P0, RZ, R80, 0xff, RZ, 0xc0, !PT ;  /* 0x000000ff50ff7812 */ /* 0x000fe4000780c0ff */
[----:B------:R-:W-:Y:S04]  /*5710*/  ISETP.NE.U32.AND P1, PT, R2, RZ, PT ;  /* 0x000000ff0200720c */ /* 0x000fe80003f25070 */
[----:B------:R-:W-:Y:S04]  /*5720*/  ISETP.NE.AND.EX P1, PT, R3, RZ, PT, P1 ;  /* 0x000000ff0300720c */ /* 0x000fe80003f25310 */
[----:B------:R-:W-:Y:S03]  /*5730*/  PLOP3.LUT P1, PT, P1, PT, PT, 0x8, 0x80 ;  /* 0x000000000080781c */ /* 0x000fe60000f2e170 */
[----:B------:R-:W-:Y:S11]  /*5740*/  @P0 ISETP.EQ.AND P1, PT, R39, RZ, PT ;  /* 0x000000ff2700020c */ /* 0x000ff60003f22270 */
[----:B------:R-:W-:Y:S02]  /*5750*/  @!UPT UIADD3 URZ, UPT, UPT, URZ, URZ, URZ ;  /* 0x000000fffffff290 */ /* 0x000fe4000fffe0ff */
.L_x_104:
[----:B------:R-:W2:Y:S01]  /*5760*/  SYNCS.PHASECHK.TRANS64.TRYWAIT P0, [UR17+0x1b8], R6 ;  /* 0x0001b806ff0075a7 */ /* 0x000ea20008001111 */
[----:B------:R-:W-:Y:S02]  /*5770*/  ELECT P2, URZ, PT ;  /* 0x0000000000ff782f */ /* 0x000fe40003840000 */
[----:B------:R-:W-:Y:S01]  /*5780*/  IADD3 R14, PT, PT, R14, 0x1, RZ ;  /* 0x000000010e0e7810 */ /* 0x000fe20007ffe0ff */
[----:B--2---:R-:W-:Y:S10]  /*5790*/  @!P0 BRA `(.L_x_105) ;  /* 0x00000030002c8947 */ /* 0x004ff40003800000 */
.L_x_202:
[----:B------:R-:W-:Y:S01]  /*57a0*/  PLOP3.LUT P1, PT, P1, P2, PT, 0xf2, 0x2f ;  /* 0x00000000002f781c */ /* 0x000fe20000f25e72 */
[----:B------:R-:W-:Y:S01]  /*57b0*/  UMOV UR18, 0x0 ;  /* 0x0000000000127882 */ /* 0x000fe20000000000 */
[----:B------:R-:W-:Y:S01]  /*57c0*/  UMOV UR19, 0x10000000 ;  /* 0x1000000000137882 */ /* 0x000fe20000000000 */
[----:B------:R-:W-:Y:S01]  /*57d0*/  UMOV UR12, UR36 ;  /* 0x00000024000c7c82 */ /* 0x000fe20008000000 */
[----:B------:R-:W-:Y:S01]  /*57e0*/  LOP3.LUT R15, R15, 0x1, RZ, 0x3c, !PT ;  /* 0x000000010f0f7812 */ /* 0x000fe200078e3cff */
[----:B------:R-:W-:Y:S01]  /*57f0*/  UPLOP3.LUT UP3, UPT, UPT, UPT, UPT, 0x80, 0x8 ;  /* 0x000000000008789c */ /* 0x000fe20003f6f070 */
[----:B------:R-:W-:Y:S07]  /*5800*/  UMOV UR36, UR24 ;  /* 0x0000001800247c82 */ /* 0x000fee0008000000 */
[----:B-1----:R-:W-:Y:S01]  /*5810*/  @!P1 IADD3 R6, P0, PT, R16, 0x580, RZ ;  /* 0x0000058010069810 */ /* 0x002fe20007f1e0ff */
[----:B------:R-:W-:Y:S03]  /*5820*/  VOTEU.ALL UP0, P1 ;  /* 0x0000000000ff7886 */ /* 0x000fe60000800000 */
[----:B------:R-:W-:Y:S01]  /*5830*/  @!P1 R2UR UR5, R6 ;  /* 0x00000000060592ca */ /* 0x000fe200000e0000 */
[----:B------:R-:W-:Y:S01]  /*5840*/  @!P1 IMAD.X R0, RZ, RZ, R17, P0 ;  /* 0x000000ffff009224 */ /* 0x000fe200000e0611 */
[----:B------:R-:W-:Y:S01]  /*5850*/  @!UP0 USHF.L.U32 UR10, UR45, 0x6, URZ ;  /* 0x000000062d0a8899 */ /* 0x000fe200080006ff */
[----:B------:R-:W-:Y:S01]  /*5860*/  ISETP.NE.AND P0, PT, R14, 0x2, PT ;  /* 0x000000020e00780c */ /* 0x000fe20003f05270 */
[----:B------:R-:W-:Y:S02]  /*5870*/  @!UP0 USHF.L.U32 UR11, UR46, 0x6, URZ ;  /* 0x000000062e0b8899 */ /* 0x000fe400080006ff */
[----:B------:R-:W-:Y:S01]  /*5880*/  @!P1 R2UR UR4, R0 ;  /* 0x00000000000492ca */ /* 0x000fe200000e0000 */
[----:B------:R-:W-:Y:S01]  /*5890*/  @!UP0 UIADD3 UR8, UPT, UPT, UR17, 0x400, URZ ;  /* 0x0000040011088890 */ /* 0x000fe2000fffe0ff */
[----:B------:R-:W-:Y:S01]  /*58a0*/  SEL R0, RZ, 0x1, P0 ;  /* 0x00000001ff007807 */ /* 0x000fe20000000000 */
[----:B------:R-:W-:Y:S01]  /*58b0*/  @!UP0 UIADD3 UR9, UPT, UPT, UR17, 0x1b0, URZ ;  /* 0x000001b011098890 */ /* 0x000fe2000fffe0ff */
[----:B------:R-:W-:Y:S01]  /*58c0*/  SEL R14, R14, RZ, P0 ;  /* 0x000000ff0e0e7207 */ /* 0x000fe20000000000 */
[----:B------:R-:W-:Y:S01]  /*58d0*/  VOTEU.ALL UP0, P1 ;  /* 0x0000000000ff7886 */ /* 0x000fe20000800000 */
[----:B------:R-:W-:Y:S01]  /*58e0*/  LOP3.LUT R13, R13, R0, RZ, 0x3c, !PT ;  /* 0x000000000d0d7212 */ /* 0x000fe200078e3cff */
[----:B------:R-:W-:Y:S01]  /*58f0*/  IMAD.U32 R6, RZ, RZ, UR5 ;  /* 0x00000005ff067e24 */ /* 0x000fe2000f8e00ff */
[----:B------:R-:W-:Y:S02]  /*5900*/  UIADD3 UR45, UPT, UPT, UR7, UR57, URZ ;  /* 0x00000039072d7290 */ /* 0x000fe4000fffe0ff */
[----:B------:R-:W-:Y:S03]  /*5910*/  UIADD3 UR46, UPT, UPT, UR13, UR60, URZ ;  /* 0x0000003c0d2e7290 */ /* 0x000fe6000fffe0ff */
[----:B------:R-:W-:Y:S01]  /*5920*/  IMAD.U32 R7, RZ, RZ, UR4 ;  /* 0x00000004ff077e24 */ /* 0x000fe2000f8e00ff */
[----:B------:R-:W-:Y:S04]  /*5930*/  @!P1 R2UR UR4, R6 ;  /* 0x00000000060492ca */ /* 0x000fe800000e0000 */
[----:B------:R-:W-:Y:S11]  /*5940*/  @!P1 R2UR UR5, R7 ;  /* 0x00000000070592ca */ /* 0x000ff600000e0000 */
[----:B------:R-:W-:Y:S02]  /*5950*/  @!UPT UIADD3 URZ, UPT, UPT, URZ, URZ, URZ ;  /* 0x000000fffffff290 */ /* 0x000fe4000fffe0ff */
[----:B------:R2:W-:Y:S01]  /*5960*/  @!UP0 UTMALDG.3D [UR8], [UR4], desc[UR18] ;  /* 0x00001208040085b4 */ /* 0x0005e20008011000 */
[----:B------:R2:W-:Y:S01]  /*5970*/  @!P1 SYNCS.ARRIVE.TRANS64.RED.A0TR RZ, [UR17+0x1b0], R12 ;  /* 0x0001b00cffff99a7 */ /* 0x0005e20008300411 */
[----:B------:R-:W-:Y:S01]  /*5980*/  SYNCS.ARRIVE.TRANS64.RED.A1T0 RZ, [UR48], RZ ;  /* 0x000000ffffff79a7 */ /* 0x000fe20008100430 */
[----:B------:R-:W-:Y:S05]  /*5990*/  BRA.U UP1, `(.L_x_106) ;  /* 0xfffffff5018c7547 */ /* 0x000fea000b83ffff */
[----:B------:R-:W-:Y:S07]  /*59a0*/  MOV R0, UR17 ;  /* 0x0000001100007c02 */ /* 0x000fee0008000f00 */
.L_x_107:
[----:B-1----:R-:W-:-:S04]  /*59b0*/  SHF.L.U32 R2, R15, 0x1f, RZ ;  /* 0x0000001f0f027819 */ /* 0x002fc800000006ff */
[----:B------:R1:W3:Y:S03]  /*59c0*/  SYNCS.PHASECHK.TRANS64.TRYWAIT P0, [R0+URZ+0x1b8], R2 ;  /* 0x0001b802000075a7 */ /* 0x0002e600080011ff */
[----:B---3--:R-:W-:Y:S05]  /*59d0*/  @!P0 NANOSLEEP.SYNCS 0x989680 ;  /* 0x009896800000895d */ /* 0x008fea0003900000 */
[----:B------:R-:W3:Y:S02]  /*59e0*/  @!P0 SYNCS.PHASECHK.TRANS64 P0, [R0+URZ+0x1b8], R2 ;  /* 0x0001b802000085a7 */ /* 0x000ee400080010ff */
[----:B--23--:R-:W-:Y:S05]  /*59f0*/  @P0 EXIT ;  /* 0x000000000000094d */ /* 0x00cfea0003800000 */
[----:B------:R-:W-:Y:S05]  /*5a00*/  BRA `(.L_x_107) ;  /* 0xfffffffc00e87947 */ /* 0x000fea000383ffff */
.L_x_98:
[----:B------:R-:W-:-:S06]  /*5a10*/  UISETP.GE.AND UP0, UPT, UR22, 0x4, UPT ;  /* 0x000000041600788c */ /* 0x000fcc000bf06270 */
[----:B------:R-:W-:-:S13]  /*5a20*/  PLOP3.LUT P0, PT, PT, PT, UP0, 0x80, 0x8 ;  /* 0x000000000008781c */ /* 0x000fda0003f0f008 */
[----:B------:R-:W-:Y:S05]  /*5a30*/  @!P0 EXIT ;  /* 0x000000000000894d */ /* 0x000fea0003800000 */
[----:B------:R-:W-:Y:S01]  /*5a40*/  BAR.SYNC.DEFER_BLOCKING 0x6, 0xa0 ;  /* 0x0182800000007b1d */ /* 0x000fe20000010000 */
[C---:B------:R-:W-:Y:S01]  /*5a50*/  IMAD.SHL.U32 R7, R69.reuse, 0x40, RZ ;  /* 0x0000004045077824 */ /* 0x040fe200078e00ff */
[----:B------:R-:W-:Y:S01]  /*5a60*/  CS2R R84, SRZ ;  /* 0x0000000000547805 */ /* 0x000fe2000001ff00 */
[C---:B------:R-:W-:Y:S01]  /*5a70*/  IMAD.SHL.U32 R4, R69.reuse, 0x20, RZ ;  /* 0x0000002045047824 */ /* 0x040fe200078e00ff */
[----:B------:R-:W-:Y:S01]  /*5a80*/  CS2R R82, SRZ ;  /* 0x0000000000527805 */ /* 0x000fe2000001ff00 */
[----:B------:R-:W-:Y:S01]  /*5a90*/  IMAD.SHL.U32 R5, R69, 0x8, RZ ;  /* 0x0000000845057824 */ /* 0x000fe200078e00ff */
[----:B------:R-:W-:Y:S01]  /*5aa0*/  UMOV UR44, 0x400 ;  /* 0x00000400002c7882 */ /* 0x000fe20000000000 */
[----:B------:R-:W-:Y:S01]  /*5ab0*/  LOP3.LUT R6, R7, 0x180, RZ, 0xc0, !PT ;  /* 0x0000018007067812 */ /* 0x000fe200078ec0ff */
[----:B------:R-:W-:Y:S01]  /*5ac0*/  ULEA UR44, UR48, UR44, 0x18 ;  /* 0x0000002c302c7291 */ /* 0x000fe2000f8ec0ff */
[----:B------:R-:W-:Y:S01]  /*5ad0*/  LOP3.LUT R4, R4, 0xc00, RZ, 0xc0, !PT ;  /* 0x00000c0004047812 */ /* 0x000fe200078ec0ff */
[----:B------:R-:W1:Y:S01]  /*5ae0*/  LDC.64 R74, c[0x0][0x888] ;  /* 0x00022200ff4a7b82 */ /* 0x000e620000000a00 */
[----:B------:R-:W-:Y:S01]  /*5af0*/  LOP3.LUT R5, R6, 0x30, R5, 0xf8, !PT ;  /* 0x0000003006057812 */ /* 0x000fe200078ef805 */
[C---:B------:R-:W-:Y:S01]  /*5b00*/  IMAD.SHL.U32 R6, R69.reuse, 0x2, RZ ;  /* 0x0000000245067824 */ /* 0x040fe200078e00ff */
[--C-:B------:R-:W-:Y:S01]  /*5b10*/  LOP3.LUT R4, R4, 0x40, R7.reuse, 0xf8, !PT ;  /* 0x0000004004047812 */ /* 0x100fe200078ef807 */
[C---:B------:R-:W-:Y:S01]  /*5b20*/  IMAD.U32 R37, R69.reuse, 0x10000, RZ ;  /* 0x0001000045257824 */ /* 0x040fe200078e00ff */
[----:B------:R-:W-:Y:S01]  /*5b30*/  UIADD3 UR4, UPT, UPT, UR44, 0x1400, URZ ;  /* 0x000014002c047890 */ /* 0x000fe2000fffe0ff */
[----:B------:R-:W-:Y:S01]  /*5b40*/  IMAD.SHL.U32 R78, R69, 0x10, RZ ;  /* 0x00000010454e7824 */ /* 0x000fe200078e00ff */
[----:B------:R-:W-:Y:S01]  /*5b50*/  LOP3.LUT R5, R5, 0x20, R6, 0x78, !PT ;  /* 0x0000002005057812 */ /* 0x000fe200078e7806 */
[----:B------:R-:W2:Y:S01]  /*5b60*/  LDC.64 R76, c[0x0][0x890] ;  /* 0x00022400ff4c7b82 */ /* 0x000ea20000000a00 */
[----:B------:R-:W-:Y:S01]  /*5b70*/  LOP3.LUT R4, R4, 0x200, R7, 0xf8, !PT ;  /* 0x0000020004047812 */ /* 0x000fe200078ef807 */
[----:B------:R-:W-:Y:S01]  /*5b80*/  IMAD.MOV.U32 R36, RZ, RZ, RZ ;  /* 0x000000ffff247224 */ /* 0x000fe200078e00ff */
[----:B------:R-:W-:Y:S01]  /*5b90*/  LOP3.LUT R37, R37, 0x600000, RZ, 0xc0, !PT ;  /* 0x0060000025257812 */ /* 0x000fe200078ec0ff */
[----:B------:R-:W-:Y:S01]  /*5ba0*/  IMAD.U32 R86, RZ, RZ, UR4 ;  /* 0x00000004ff567e24 */ /* 0x000fe2000f8e00ff */
[----:B------:R-:W-:Y:S01]  /*5bb0*/  LOP3.LUT R79, R4, R5, RZ, 0xfc, !PT ;  /* 0x00000005044f7212 */ /* 0x000fe200078efcff */
[----:B------:R-:W3:Y:S01]  /*5bc0*/  LDS R0, [UR44+0x280] ;  /* 0x0002802cff007984 */ /* 0x000ee20008000800 */
[----:B------:R-:W-:Y:S01]  /*5bd0*/  LOP3.LUT R78, R78, 0x20, RZ, 0xc0, !PT ;  /* 0x000000204e4e7812 */ /* 0x000fe200078ec0ff */
[----:B------:R-:W4:Y:S01]  /*5be0*/  LDC.64 R72, c[0x0][0x8b0] ;  /* 0x00022c00ff487b82 */ /* 0x000f220000000a00 */
[----:B------:R-:W1:Y:S01]  /*5bf0*/  LDCU UR50, c[0x0][0x370] ;  /* 0x00006e00ff3277ac */ /* 0x000e620008000800 */
[----:B------:R-:W-:Y:S01]  /*5c00*/  VIADD R4, R79, UR44 ;  /* 0x0000002c4f047c36 */ /* 0x000fe20008000000 */
[----:B------:R-:W1:Y:S04]  /*5c10*/  LDCU.64 UR62, c[0x0][0x348] ;  /* 0x00006900ff3e77ac */ /* 0x000e680008000a00 */
[----:B------:R-:W-:Y:S01]  /*5c20*/  IADD3 R78, PT, PT, -R78, 0x400, R4 ;  /* 0x000004004e4e7810 */ /* 0x000fe20007ffe104 */
[----:B------:R-:W1:Y:S01]  /*5c30*/  LDC.64 R70, c[0x0][0x8a8] ;  /* 0x00022a00ff467b82 */ /* 0x000e620000000a00 */
[----:B------:R-:W1:Y:S01]  /*5c40*/  LDCU UR41, c[0x0][0xb0c] ;  /* 0x00016180ff2977ac */ /* 0x000e620008000800 */
[----:B------:R-:W1:Y:S01]  /*5c50*/  LDCU UR39, c[0x0][0xb30] ;  /* 0x00016600ff2777ac */ /* 0x000e620008000800 */
[----:B------:R-:W1:Y:S01]  /*5c60*/  LDCU.64 UR58, c[0x0][0x888] ;  /* 0x00011100ff3a77ac */ /* 0x000e620008000a00 */
[----:B------:R-:W1:Y:S01]  /*5c70*/  LDCU.64 UR42, c[0x0][0xb28] ;  /* 0x00016500ff2a77ac */ /* 0x000e620008000a00 */
[----:B------:R-:W1:Y:S01]  /*5c80*/  LDCU.128 UR52, c[0x0][0xb10] ;  /* 0x00016200ff3477ac */ /* 0x000e620008000c00 */
[----:B------:R-:W1:Y:S01]  /*5c90*/  LDCU UR49, c[0x0][0x374] ;  /* 0x00006e80ff3177ac */ /* 0x000e620008000800 */
[----:B------:R-:W-:Y:S01]  /*5ca0*/  UIADD3 UR56, UPT, UPT, UR44, 0x400, URZ ;  /* 0x000004002c387890 */ /* 0x000fe2000fffe0ff */
[----:B---3--:R-:W-:-:S11]  /*5cb0*/  IMAD.IADD R37, R0, 0x1, R37 ;  /* 0x0000000100257824 */ /* 0x008fd600078e0225 */
.L_x_125:
[----:B------:R-:W-:Y:S02]  /*5cc0*/  LEA R3, R82, UR44, 0x3 ;  /* 0x0000002c52037c11 */ /* 0x000fe4000f8e18ff */
[----:B------:R-:W-:Y:S02]  /*5cd0*/  SHF.L.U32 R0, R84, 0x1f, RZ ;  /* 0x0000001f54007819 */ /* 0x000fe400000006ff */
[----:B-1----:R-:W-:Y:S02]  /*5ce0*/  LEA R4, R82, UR44, 0x4 ;  /* 0x0000002c52047c11 */ /* 0x002fe4000f8e20ff */
[----:B------:R-:W3:Y:S02]  /*5cf0*/  SYNCS.PHASECHK.TRANS64.TRYWAIT P0, [R3+URZ+0x1d0], R0 ;  /* 0x0001d000030075a7 */ /* 0x000ee400080011ff */
[----:B--23--:R-:W-:Y:S05]  /*5d00*/  @!P0 BRA `(.L_x_108) ;  /* 0x0000002800e88947 */ /* 0x00cfea0003800000 */
.L_x_203:
[----:B------:R-:W1:Y:S01]  /*5d10*/  LDS.128 R4, [R4+0x260] ;  /* 0x0002600004047984 */ /* 0x000e620000000c00 */
[----:B------:R-:W-:Y:S01]  /*5d20*/  UISETP.GE.AND UP0, UPT, UR40, 0x1, UPT ;  /* 0x000000012800788c */ /* 0x000fe2000bf06270 */
[----:B------:R-:W-:Y:S01]  /*5d30*/  @!PT LDS RZ, [RZ] ;  /* 0x00000000fffff984 */ /* 0x000fe20000000800 */
[----:B------:R-:W-:Y:S01]  /*5d40*/  @!PT LDS RZ, [RZ] ;  /* 0x00000000fffff984 */ /* 0x000fe20000000800 */
[----:B------:R-:W-:Y:S01]  /*5d50*/  @!PT LDS RZ, [RZ] ;  /* 0x00000000fffff984 */ /* 0x000fe20000000800 */
[----:B------:R-:W-:Y:S01]  /*5d60*/  @!PT LDS RZ, [RZ] ;  /* 0x00000000fffff984 */ /* 0x000fe20000000800 */
[----:B------:R2:W-:Y:S06]  /*5d70*/  MEMBAR.ALL.CTA ;  /* 0x0000000000007992 */ /* 0x0005ec0000008000 */
[----:B--2---:R-:W2:Y:S01]  /*5d80*/  FENCE.VIEW.ASYNC.S ;  /* 0x00000000000073c6 */ /* 0x004ea20000000000 */
[----:B-1----:R-:W-:Y:S11]  /*5d90*/  LOP3.LUT P0, RZ, R6, 0x1, RZ, 0xc0, !PT ;  /* 0x0000000106ff7812 */ /* 0x002ff6000780c0ff */
[----:B------:R-:W-:Y:S02]  /*5da0*/  @!UPT UIADD3 URZ, UPT, UPT, URZ, URZ, URZ ;  /* 0x000000fffffff290 */ /* 0x000fe4000fffe0ff */
[----:B--2---:R-:W-:Y:S01]  /*5db0*/  VOTEU.ANY UP1, P0 ;  /* 0x0000000000ff7886 */ /* 0x004fe20000020100 */
[----:B------:R-:W-:Y:S01]  /*5dc0*/  PLOP3.LUT P0, PT, PT, PT, UP1, 0x80, 0x8 ;  /* 0x000000000008781c */ /* 0x000fe20003f0f018 */
[----:B------:R-:W-:Y:S11]  /*5dd0*/  UP2UR UR47, UPR, URZ, 0x2 ;  /* 0x00000002ff2f7883 */ /* 0x000ff60008000000 */
[----:B------:R-:W-:Y:S01]  /*5de0*/  @!UPT UIADD3 URZ, UPT, UPT, URZ, URZ, URZ ;  /* 0x000000fffffff290 */ /* 0x000fe2000fffe0ff */
[----:B---3--:R-:W-:Y:S02]  /*5df0*/  @P0 SHF.R.U32.HI R0, RZ, 0x10, R5 ;  /* 0x00000010ff000819 */ /* 0x008fe40000011605 */
        /* <DEDUP_REMOVED lines=12> */
[----:B------:R-:W2:Y:S01]  /*5ec0*/  LDCU UR12, c[0x0][0xb20] ;  /* 0x00016400ff0c77ac */ /* 0x000ea20008000800 */
[----:B------:R-:W-:Y:S02]  /*5ed0*/  UIMAD.WIDE.U32 UR4, UR49, UR55, URZ ;  /* 0x00000037310472a5 */ /* 0x000fe4000f8e00ff */
[----:B------:R-:W-:Y:S02]  /*5ee0*/  UIMAD.WIDE.U32 UR6, UR50, UR52, URZ ;  /* 0x00000034320672a5 */ /* 0x000fe4000f8e00ff */
[----:B------:R-:W-:Y:S02]  /*5ef0*/  UISETP.NE.AND UP0, UPT, UR54, 0x1, UPT ;  /* 0x000000013600788c */ /* 0x000fe4000bf05270 */
[----:B------:R-:W-:Y:S02]  /*5f00*/  UIMAD.WIDE.U32 UR8, UR37, UR55, URZ ;  /* 0x00000037250872a5 */ /* 0x000fe4000f8e00ff */
[----:B------:R-:W-:Y:S02]  /*5f10*/  UIMAD.WIDE.U32 UR10, UR38, UR52, URZ ;  /* 0x00000034260a72a5 */ /* 0x000fe4000f8e00ff */
[----:B------:R-:W-:Y:S02]  /*5f20*/  UISETP.NE.AND UP1, UPT, UR41, 0x1, UPT ;  /* 0x000000012900788c */ /* 0x000fe4000bf25270 */
[----:B------:R-:W-:Y:S01]  /*5f30*/  UISETP.NE.AND UP2, UPT, UR40, 0x1, UPT ;  /* 0x000000012800788c */ /* 0x000fe2000bf45270 */
[----:B------:R-:W-:Y:S02]  /*5f40*/  UMOV UR4, UR5 ;  /* 0x0000000500047c82 */ /* 0x000fe40008000000 */
[----:B--2---:R-:W-:Y:S03]  /*5f50*/  USHF.R.U32.HI UR5, URZ, UR12, UR4 ;  /* 0x0000000cff057299 */ /* 0x004fe60008011604 */
[----:B------:R-:W-:Y:S02]  /*5f60*/  UMOV UR4, UR7 ;  /* 0x0000000700047c82 */ /* 0x000fe40008000000 */
[----:B------:R-:W-:Y:S02]  /*5f70*/  USHF.R.U32.HI UR7, URZ, UR53, UR4 ;  /* 0x00000035ff077299 */ /* 0x000fe40008011604 */
[----:B------:R-:W-:Y:S02]  /*5f80*/  USEL UR4, UR49, UR5, !UP0 ;  /* 0x0000000531047287 */ /* 0x000fe4000c000000 */
[----:B------:R-:W-:Y:S01]  /*5f90*/  USEL UR7, UR50, UR7, !UP1 ;  /* 0x0000000732077287 */ /* 0x000fe2000c800000 */
[----:B------:R-:W-:Y:S01]  /*5fa0*/  UMOV UR5, UR9 ;  /* 0x0000000900057c82 */ /* 0x000fe20008000000 */
[----:B------:R-:W-:Y:S02]  /*5fb0*/  UIMAD.WIDE.U32 UR8, UR4, UR42, URZ ;  /* 0x0000002a040872a5 */ /* 0x000fe4000f8e00ff */
[----:B------:R-:W-:Y:S03]  /*5fc0*/  USHF.R.U32.HI UR6, URZ, UR12, UR5 ;  /* 0x0000000cff067299 */ /* 0x000fe60008011605 */
[----:B------:R-:W-:Y:S01]  /*5fd0*/  UMOV UR5, UR11 ;  /* 0x0000000b00057c82 */ /* 0x000fe20008000000 */
[----:B------:R-:W-:Y:S02]  /*5fe0*/  UIMAD.WIDE.U32 UR10, UR7, UR42, URZ ;  /* 0x0000002a070a72a5 */ /* 0x000fe4000f8e00ff */
[----:B------:R-:W-:Y:S02]  /*5ff0*/  USHF.R.U32.HI UR12, URZ, UR53, UR5 ;  /* 0x00000035ff0c7299 */ /* 0x000fe40008011605 */
[----:B------:R-:W-:Y:S01]  /*6000*/  USEL UR6, UR37, UR6, !UP0 ;  /* 0x0000000625067287 */ /* 0x000fe2000c000000 */
[----:B------:R-:W-:Y:S02]  /*6010*/  UMOV UR5, UR9 ;  /* 0x0000000900057c82 */ /* 0x000fe40008000000 */
[----:B------:R-:W-:Y:S01]  /*6020*/  UMOV UR10, UR11 ;  /* 0x0000000b000a7c82 */ /* 0x000fe20008000000 */
[----:B------:R-:W-:Y:S02]  /*6030*/  @UP2 USHF.R.U32.HI UR4, URZ, UR43, UR5 ;  /* 0x0000002bff042299 */ /* 0x000fe40008011605 */
[----:B------:R-:W-:Y:S02]  /*6040*/  @UP2 USHF.R.U32.HI UR7, URZ, UR43, UR10 ;  /* 0x0000002bff072299 */ /* 0x000fe4000801160a */
[----:B------:R-:W-:Y:S02]  /*6050*/  UIMAD UR4, UR40, UR4, URZ ;  /* 0x00000004280472a4 */ /* 0x000fe4000f8e02ff */
[----:B------:R-:W-:Y:S02]  /*6060*/  UIMAD.WIDE.U32 UR10, UR6, UR42, URZ ;  /* 0x0000002a060a72a5 */ /* 0x000fe4000f8e00ff */
[----:B------:R-:W-:Y:S02]  /*6070*/  USEL UR5, UR38, UR12, !UP1 ;  /* 0x0000000c26057287 */ /* 0x000fe4000c800000 */
[----:B------:R-:W-:Y:S02]  /*6080*/  UIMAD UR8, UR40, UR7, URZ ;  /* 0x00000007280872a4 */ /* 0x000fe4000f8e02ff */
[----:B------:R-:W-:Y:S03]  /*6090*/  UISETP.GE.AND UP0, UPT, UR6, UR4, UPT ;  /* 0x000000040600728c */ /* 0x000fe6000bf06270 */
[----:B------:R-:W-:Y:S01]  /*60a0*/  UMOV UR4, UR11 ;  /* 0x0000000b00047c82 */ /* 0x000fe20008000000 */
[----:B------:R-:W-:Y:S02]  /*60b0*/  UISETP.GE.OR UP0, UPT, UR5, UR8, UP0 ;  /* 0x000000080500728c */ /* 0x000fe40008706670 */
[----:B------:R-:W-:Y:S02]  /*60c0*/  USHF.R.U32.HI UR4, URZ, UR43, UR4 ;  /* 0x0000002bff047299 */ /* 0x000fe40008011604 */
[----:B------:R-:W-:Y:S02]  /*60d0*/  UIMAD.WIDE.U32 UR8, UR5, UR42, URZ ;  /* 0x0000002a050872a5 */ /* 0x000fe4000f8e00ff */
[----:B------:R-:W-:Y:S02]  /*60e0*/  USEL UR11, UR6, UR4, !UP2 ;  /* 0x00000004060b7287 */ /* 0x000fe4000d000000 */
[----:B------:R-:W-:Y:S02]  /*60f0*/  UIADD3 UR8, UPT, UPT, -UR5, URZ, URZ ;  /* 0x000000ff05087290 */ /* 0x000fe4000fffe1ff */
[----:B------:R-:W-:Y:S01]  /*6100*/  UIADD3 UR10, UPT, UPT, -UR11, URZ, URZ ;  /* 0x000000ff0b0a7290 */ /* 0x000fe2000fffe1ff */
[----:B------:R-:W-:Y:S01]  /*6110*/  @!UP0 UMOV UR4, UR9 ;  /* 0x0000000900048c82 */ /* 0x000fe20008000000 */
[----:B------:R-:W-:Y:S02]  /*6120*/  UIADD3 UR9, UPT, UPT, -UR6, URZ, URZ ;  /* 0x000000ff06097290 */ /* 0x000fe4000fffe1ff */
[----:B------:R-:W-:Y:S02]  /*6130*/  @!UP0 USHF.R.U32.HI UR4, URZ, UR43, UR4 ;  /* 0x0000002bff048299 */ /* 0x000fe40008011604 */
[----:B------:R-:W-:Y:S02]  /*6140*/  UIMAD UR10, UR40, UR10, UR6 ;  /* 0x0000000a280a72a4 */ /* 0x000fe4000f8e0206 */
[----:B------:R-:W-:Y:S04]  /*6150*/  @!UP0 USEL UR4, UR5, UR4, !UP2 ;  /* 0x0000000405048287 */ /* 0x000fe8000d000000 */
[----:B------:R-:W-:Y:S02]  /*6160*/  @!UP0 UIMAD UR10, UR7, UR10, UR4 ;  /* 0x0000000a070a82a4 */ /* 0x000fe4000f8e0204 */
[----:B------:R-:W-:Y:S02]  /*6170*/  @!UP0 UIADD3 UR11, UPT, UPT, UR11, -UR4, URZ ;  /* 0x800000040b0b8290 */ /* 0x000fe4000fffe0ff */
[----:B------:R-:W-:Y:S02]  /*6180*/  UIMAD UR7, UR41, UR8, UR38 ;  /* 0x00000008290772a4 */ /* 0x000fe4000f8e0226 */
[----:B------:R-:W-:Y:S02]  /*6190*/  @!UP0 UIMAD UR6, UR11, UR40, UR5 ;  /* 0x000000280b0682a4 */ /* 0x000fe4000f8e0205 */
[----:B------:R-:W-:Y:S01]  /*61a0*/  UIMAD UR4, UR54, UR9, UR37 ;  /* 0x00000009360472a4 */ /* 0x000fe2000f8e0225 */
[----:B------:R-:W-:Y:S02]  /*61b0*/  @!UP0 UMOV UR5, UR10 ;  /* 0x0000000a00058c82 */ /* 0x000fe40008000000 */
[----:B------:R-:W-:Y:S02]  /*61c0*/  UIMAD UR38, UR5, UR41, UR7 ;  /* 0x00000029052672a4 */ /* 0x000fe4000f8e0207 */
[----:B------:R-:W-:Y:S11]  /*61d0*/  UIMAD UR37, UR6, UR54, UR4 ;  /* 0x00000036062572a4 */ /* 0x000ff6000f8e0204 */
[----:B------:R-:W-:Y:S01]  /*61e0*/  @!UPT UIADD3 URZ, UPT, UPT, URZ, URZ, URZ ;  /* 0x000000fffffff290 */ /* 0x000fe2000fffe0ff */
.L_x_109:
[----:B------:R-:W-:Y:S01]  /*61f0*/  UISETP.NE.AND UP0, UPT, UR39, 0x1, UPT ;  /* 0x000000012700788c */ /* 0x000fe2000bf05270 */
[----:B------:R-:W-:Y:S10]  /*6200*/  IADD3 R82, PT, PT, R82, 0x1, RZ ;  /* 0x0000000152527810 */ /* 0x000ff40007ffe0ff */
[----:B------:R-:W2:Y:S01]  /*6210*/  @!UP0 LDCU.128 UR12, c[0x0][0xb10] ;  /* 0x00016200ff0c87ac */ /* 0x000ea20008000c00 */
[----:B------:R-:W3:Y:S01]  /*6220*/  @!UP0 LDCU UR5, c[0x0][0xb0c] ;  /* 0x00016180ff0587ac */ /* 0x000ee20008000800 */
[----:B------:R-:W4:Y:S01]  /*6230*/  @!UP0 LDCU UR10, c[0x0][0xb20] ;  /* 0x00016400ff0a87ac */ /* 0x000f220008000800 */
[----:B--2---:R-:W-:Y:S02]  /*6240*/  UIMAD.WIDE.U32 UR8, UR38, UR12, URZ ;  /* 0x0000000c260872a5 */ /* 0x004fe4000f8e00ff */
[----:B------:R-:W-:Y:S02]  /*6250*/  UIMAD.WIDE.U32 UR6, UR37, UR15, URZ ;  /* 0x0000000f250672a5 */ /* 0x000fe4000f8e00ff */
[----:B------:R-:W-:Y:S03]  /*6260*/  @!UP0 UISETP.NE.AND UP1, UPT, UR14, 0x1, UPT ;  /* 0x000000010e00888c */ /* 0x000fe6000bf25270 */
[----:B------:R-:W-:Y:S01]  /*6270*/  @!UP0 UMOV UR4, UR9 ;  /* 0x0000000900048c82 */ /* 0x000fe20008000000 */
[----:B---3--:R-:W-:Y:S02]  /*6280*/  @!UP0 UISETP.NE.AND UP2, UPT, UR5, 0x1, UPT ;  /* 0x000000010500888c */ /* 0x008fe4000bf45270 */
[----:B------:R-:W-:Y:S01]  /*6290*/  @!UP0 USHF.R.U32.HI UR4, URZ, UR13, UR4 ;  /* 0x0000000dff048299 */ /* 0x000fe20008011604 */
[----:B------:R-:W-:Y:S02]  /*62a0*/  @!UP0 UMOV UR6, UR7 ;  /* 0x0000000700068c82 */ /* 0x000fe40008000000 */
[----:B----4-:R-:W-:Y:S02]  /*62b0*/  @!UP0 USHF.R.U32.HI UR6, URZ, UR10, UR6 ;  /* 0x0000000aff068299 */ /* 0x010fe40008011606 */
[----:B------:R-:W-:Y:S02]  /*62c0*/  @!UP0 USEL UR7, UR38, UR4, !UP2 ;  /* 0x0000000426078287 */ /* 0x000fe4000d000000 */
[----:B------:R-:W-:Y:S04]  /*62d0*/  @!UP0 USEL UR6, UR37, UR6, !UP1 ;  /* 0x0000000625068287 */ /* 0x000fe8000c800000 */
[----:B------:R-:W-:Y:S02]  /*62e0*/  @!UP0 UIADD3 UR4, UPT, UPT, -UR7, UR6, URZ ;  /* 0x0000000607048290 */ /* 0x000fe4000fffe1ff */
[----:B------:R-:W-:Y:S02]  /*62f0*/  @!UP0 UIADD3 UR6, UPT, UPT, UR7, -UR6, URZ ;  /* 0x8000000607068290 */ /* 0x000fe4000fffe0ff */
[----:B------:R-:W-:Y:S02]  /*6300*/  @!UP0 UIMAD UR38, UR4, UR5, UR38 ;  /* 0x00000005042682a4 */ /* 0x000fe4000f8e0226 */
[----:B------:R-:W-:Y:S02]  /*6310*/  @!UP0 UIMAD UR37, UR6, UR14, UR37 ;  /* 0x0000000e062582a4 */ /* 0x000fe4000f8e0225 */
[----:B------:R-:W-:Y:S09]  /*6320*/  ULOP3.LUT UP0, URZ, UR56, 0x1b0, URZ, 0xc0, !UPT ;  /* 0x000001b038ff7892 */ /* 0x000ff2000f80c0ff */
[----:B------:R-:W-:Y:S05]  /*6330*/  BRA.U !UP0, `(.L_x_110) ;  /* 0x0000000108407547 */ /* 0x000fea000b800000 */
[----:B------:R-:W2:Y:S01]  /*6340*/  LDCU.64 UR8, c[0x4][0x80] ;  /* 0x01001000ff0877ac */ /* 0x000ea20008000a00 */
[----:B------:R-:W-:Y:S01]  /*6350*/  MOV R3, 0x0 ;  /* 0x0000000000037802 */ /* 0x000fe20000000f00 */
[----:B------:R-:W-:Y:S02]  /*6360*/  HFMA2 R12, -RZ, RZ, 0, 5.9604644775390625e-08 ;  /* 0x00000001ff0c7431 */ /* 0x000fe400000001ff */
[----:B------:R-:W-:Y:S02]  /*6370*/  IMAD.MOV.U32 R8, RZ, RZ, 0x70 ;  /* 0x00000070ff087424 */ /* 0x000fe400078e00ff */
[----:B------:R-:W-:Y:S01]  /*6380*/  IMAD.MOV.U32 R13, RZ, RZ, RZ ;  /* 0x000000ffff0d7224 */ /* 0x000fe200078e00ff */
[----:B------:R-:W3:Y:S01]  /*6390*/  LDCU.64 UR6, c[0x4][0x88] ;  /* 0x01001100ff0677ac */ /* 0x000ee20008000a00 */
[----:B------:R-:W4:Y:S01]  /*63a0*/  LDC.64 R2, c[0x4][R3] ;  /* 0x0100000003027b82 */ /* 0x000f220000000a00 */
[----:B------:R-:W1:Y:S01]  /*63b0*/  LDCU.64 UR4, c[0x4][0x8] ;  /* 0x01000100ff0477ac */ /* 0x000e620008000a00 */
[----:B--2---:R-:W-:Y:S01]  /*63c0*/  MOV R5, UR9 ;  /* 0x0000000900057c02 */ /* 0x004fe20008000f00 */
[----:B------:R-:W-:Y:S01]  /*63d0*/  IMAD.U32 R4, RZ, RZ, UR8 ;  /* 0x00000008ff047e24 */ /* 0x000fe2000f8e00ff */
[----:B---3--:R-:W-:Y:S01]  /*63e0*/  MOV R7, UR7 ;  /* 0x0000000700077c02 */ /* 0x008fe20008000f00 */
[----:B------:R-:W-:Y:S01]  /*63f0*/  IMAD.U32 R6, RZ, RZ, UR6 ;  /* 0x00000006ff067e24 */ /* 0x000fe2000f8e00ff */
[----:B-1----:R-:W-:Y:S01]  /*6400*/  MOV R11, UR5 ;  /* 0x00000005000b7c02 */ /* 0x002fe20008000f00 */
[----:B------:R-:W-:Y:S02]  /*6410*/  IMAD.U32 R10, RZ, RZ, UR4 ;  /* 0x00000004ff0a7e24 */ /* 0x000fe4000f8e00ff */
[----:B------:R-:W-:Y:S07]  /*6420*/  LEPC R20, `(.L_x_110) ;  /* 0x000000001014794e */ /* 0x000fee0000000000 */
[----:B----45:R-:W-:Y:S05]  /*6430*/  CALL.ABS.NOINC R2 ;  /* 0x0000000002007343 */ /* 0x030fea0003c00000 */
.L_x_110:
[----:B------:R-:W-:Y:S01]  /*6440*/  LOP3.LUT P0, RZ, R86, 0x1b0, RZ, 0xc0, !PT ;  /* 0x000001b056ff7812 */ /* 0x000fe2000780c0ff */
[----:B------:R-:W-:Y:S11]  /*6450*/  BSSY.RECONVERGENT B6, `(.L_x_111) ;  /* 0x0000013000067945 */ /* 0x000ff60003800200 */
[----:B------:R-:W-:Y:S01]  /*6460*/  @!UPT UIADD3 URZ, UPT, UPT, URZ, URZ, URZ ;  /* 0x000000fffffff290 */ /* 0x000fe2000fffe0ff */
[----:B------:R-:W-:Y:S05]  /*6470*/  @!P0 BRA `(.L_x_112) ;  /* 0x0000000000408947 */ /* 0x000fea0003800000 */
        /* <DEDUP_REMOVED lines=16> */
.L_x_112:
[----:B------:R-:W-:Y:S05]  /*6580*/  BSYNC.RECONVERGENT B6 ;  /* 0x0000000000067941 */ /* 0x000fea0003800200 */
.L_x_111:
[----:B------:R-:W-:Y:S01]  /*6590*/  ISETP.NE.U32.AND P3, PT, R76, RZ, PT ;  /* 0x000000ff4c00720c */ /* 0x000fe20003f65070 */
[----:B------:R-:W-:Y:S01]  /*65a0*/  UISETP.NE.AND UP1, UPT, UR61, URZ, UPT ;  /* 0x000000ff3d00728c */ /* 0x000fe2000bf25270 */
[----:B------:R-:W-:Y:S02]  /*65b0*/  ISETP.NE.U32.AND P4, PT, R72, RZ, PT ;  /* 0x000000ff4800720c */ /* 0x000fe40003f85070 */
[----:B------:R-:W-:Y:S02]  /*65c0*/  ISETP.NE.AND.EX P3, PT, R77, RZ, PT, P3 ;  /* 0x000000ff4d00720c */ /* 0x000fe40003f65330 */
[----:B------:R-:W-:Y:S02]  /*65d0*/  PLOP3.LUT P1, PT, PT, PT, PT, 0x8, 0x80 ;  /* 0x000000000080781c */ /* 0x000fe40003f2e170 */
[----:B------:R-:W-:Y:S02]  /*65e0*/  PLOP3.LUT P0, PT, PT, PT, UP1, 0x80, 0x8 ;  /* 0x000000000008781c */ /* 0x000fe40003f0f018 */
[----:B------:R-:W-:Y:S02]  /*65f0*/  ISETP.NE.AND.EX P4, PT, R73, RZ, PT, P4 ;  /* 0x000000ff4900720c */ /* 0x000fe40003f85340 */
[----:B------:R-:W2:Y:S09]  /*6600*/  @UP1 LDCU.64 UR4, c[0x0][0x888] ;  /* 0x00011100ff0417ac */ /* 0x000eb20008000a00 */
[----:B------:R-:W-:Y:S01]  /*6610*/  @P0 PLOP3.LUT P1, PT, P3, PT, PT, 0x80, 0x8 ;  /* 0x000000000008081c */ /* 0x000fe20001f2f070 */
[----:B--2---:R-:W-:Y:S04]  /*6620*/  @UP1 UISETP.NE.U32.AND UP0, UPT, UR4, URZ, UPT ;  /* 0x000000ff0400128c */ /* 0x004fe8000bf05070 */
[----:B------:R-:W-:Y:S04]  /*6630*/  @UP1 UISETP.NE.AND.EX UP0, UPT, UR5, URZ, UPT, UP0 ;  /* 0x000000ff0500128c */ /* 0x000fe8000bf05300 */
[----:B------:R-:W-:Y:S01]  /*6640*/  @UP1 USEL UR4, URZ, 0xffffffff, UP0 ;  /* 0xffffffffff041887 */ /* 0x000fe20008000000 */
[----:B------:R-:W-:Y:S11]  /*6650*/  @!P3 BRA `(.L_x_113) ;  /* 0x000000000030b947 */ /* 0x000ff60003800000 */
        /* <DEDUP_REMOVED lines=12> */
.L_x_113:
[----:B------:R-:W-:Y:S05]  /*6720*/  @!P4 BRA `(.L_x_114) ;  /* 0x000000000024c947 */ /* 0x000fea0003800000 */
[----:B------:R-:W-:Y:S01]  /*6730*/  ISETP.NE.U32.AND P2, PT, R70, RZ, PT ;  /* 0x000000ff4600720c */ /* 0x000fe20003f45070 */
[----:B------:R-:W2:Y:S03]  /*6740*/  LDCU.64 UR6, c[0x0][0x358] ;  /* 0x00006b00ff0677ac */ /* 0x000ea60008000a00 */
[----:B------:R-:W-:Y:S11]  /*6750*/  ISETP.NE.AND.EX P2, PT, R71, RZ, PT, P2 ;  /* 0x000000ff4700720c */ /* 0x000ff60003f45320 */
[----:B------:R-:W-:Y:S02]  /*6760*/  @!UPT UIADD3 URZ, UPT, UPT, URZ, URZ, URZ ;  /* 0x000000fffffff290 */ /* 0x000fe4000fffe0ff */
[----:B------:R-:W4:Y:S01]  /*6770*/  @P2 LDC.64 R2, c[0x0][0x8a8] ;  /* 0x00022a00ff022b82 */ /* 0x000f220000000a00 */
[----:B-1----:R-:W-:Y:S04]  /*6780*/  @P2 IMAD R0, R72, UR36, RZ ;  /* 0x0000002448002c24 */ /* 0x002fe8000f8e02ff */
[----:B----4-:R-:W-:Y:S05]  /*6790*/  @P2 IMAD.WIDE R2, R0, 0x4, R2 ;  /* 0x0000000400022825 */ /* 0x010fea00078e0202 */
[----:B--2--5:R2:W5:Y:S02]  /*67a0*/  @P2 LDG.E R38, desc[UR6][R2.64] ;  /* 0x0000000602262981 */ /* 0x024564000c1e1900 */
[----:B--2---:R-:W4:Y:S02]  /*67b0*/  @!P2 LDC R38, c[0x0][0x8a0] ;  /* 0x00022800ff26ab82 */ /* 0x004f240000000800 */
.L_x_114:
[----:B---3-5:R-:W-:Y:S01]  /*67c0*/  @P0 ISETP.NE.AND P4, PT, R39, RZ, PT ;  /* 0x000000ff2700020c */ /* 0x028fe20003f85270 */
[----:B-1----:R-:W-:Y:S01]  /*67d0*/  IMAD.U32 R0, RZ, RZ, UR4 ;  /* 0x00000004ff007e24 */ /* 0x002fe2000f8e00ff */
[----:B------:R-:W-:Y:S01]  /*67e0*/  @P0 LOP3.LUT P2, RZ, R80, 0xff, RZ, 0xc0, !PT ;  /* 0x000000ff50ff0812 */ /* 0x000fe2000784c0ff */
[----:B------:R-:W-:Y:S01]  /*67f0*/  BSSY B1, `(.L_x_115) ;  /* 0x0000039000017945 */ /* 0x000fe20003800000 */
[----:B------:R-:W-:Y:S02]  /*6800*/  @P0 SEL R2, RZ, 0xffffffff, P4 ;  /* 0xffffffffff020807 */ /* 0x000fe40002000000 */
[----:B------:R-:W-:Y:S02]  /*6810*/  CS2R R46, SRZ ;  /* 0x00000000002e7805 */ /* 0x000fe4000001ff00 */
[----:B------:R-:W-:Y:S02]  /*6820*/  LEA R16, R36, UR44, 0x3 ;  /* 0x0000002c24107c11 */ /* 0x000fe4000f8e18ff */
[----:B------:R-:W-:Y:S02]  /*6830*/  CS2R R44, SRZ ;  /* 0x00000000002c7805 */ /* 0x000fe4000001ff00 */
[----:B------:R-:W-:Y:S02]  /*6840*/  @P1 SEL R2, R0, R2, !P2 ;  /* 0x0000000200021207 */ /* 0x000fe40005000000 */
[----:B------:R-:W-:Y:S02]  /*6850*/  CS2R R42, SRZ ;  /* 0x00000000002a7805 */ /* 0x000fe4000001ff00 */
[----:B------:R-:W-:Y:S02]  /*6860*/  SHF.L.U32 R3, R85, 0x1f, RZ ;  /* 0x0000001f55037819 */ /* 0x000fe400000006ff */
[----:B------:R-:W-:Y:S02]  /*6870*/  CS2R R40, SRZ ;  /* 0x0000000000287805 */ /* 0x000fe4000001ff00 */
[----:B------:R-:W-:Y:S02]  /*6880*/  @P0 LOP3.LUT R2, R2, 0x1, RZ, 0xc0, !PT ;  /* 0x0000000102020812 */ /* 0x000fe400078ec0ff */
[----:B------:R-:W-:Y:S02]  /*6890*/  PLOP3.LUT P5, PT, PT, PT, PT, 0x8, 0x80 ;  /* 0x000000000080781c */ /* 0x000fe40003fae170 */
[----:B------:R-:W-:Y:S02]  /*68a0*/  ISETP.NE.U32.OR P1, PT, R2, 0x1, !P0 ;  /* 0x000000010200780c */ /* 0x000fe40004725470 */
[----:B------:R-:W-:Y:S11]  /*68b0*/  LEA.HI R2, R36, R36, RZ, 0x1 ;  /* 0x0000002424027211 */ /* 0x000ff600078f08ff */
[----:B------:R-:W-:Y:S04]  /*68c0*/  @P1 SHF.L.U32 R0, R83, 0x1f, RZ ;  /* 0x0000001f53001819 */ /* 0x000fe800000006ff */
[----:B------:R1:W2:Y:S01]  /*68d0*/  @P1 SYNCS.PHASECHK.TRANS64.TRYWAIT P0, [UR44+0x1b0], R0 ;  /* 0x0001b000ff0015a7 */ /* 0x0002a2000800112c */
[----:B------:R3:W3:Y:S01]  /*68e0*/  SYNCS.PHASECHK.TRANS64.TRYWAIT P4, [R16+URZ+0x1f0], R3 ;  /* 0x0001f003100075a7 */ /* 0x0006e200080811ff */
[C---:B-1----:R-:W-:Y:S01]  /*68f0*/  IMAD.SHL.U32 R0, R2.reuse, 0x20, RZ ;  /* 0x0000002002007824 */ /* 0x042fe200078e00ff */
[----:B------:R-:W-:Y:S04]  /*6900*/  LOP3.LUT R2, R2, 0xffe, RZ, 0xc0, !PT ;  /* 0x00000ffe02027812 */ /* 0x000fe800078ec0ff */
[----:B------:R-:W-:Y:S01]  /*6910*/  LOP3.LUT R0, R0, 0xffffffc0, RZ, 0xc0, !PT ;  /* 0xffffffc000007812 */ /* 0x000fe200078ec0ff */
[----:B------:R-:W-:Y:S04]  /*6920*/  IMAD.IADD R2, R36, 0x1, -R2 ;  /* 0x0000000124027824 */ /* 0x000fe800078e0a02 */
[----:B------:R-:W-:Y:S04]  /*6930*/  IMAD.IADD R0, R37, 0x1, R0 ;  /* 0x0000000125007824 */ /* 0x000fe800078e0200 */
[----:B------:R-:W-:Y:S01]  /*6940*/  IMAD R2, R2, 0x100000, R0 ;  /* 0x0010000002027824 */ /* 0x000fe200078e0200 */
[----:B--2---:R-:W-:Y:S01]  /*6950*/  @P1 PLOP3.LUT P5, PT, P0, PT, PT, 0x8, 0x80 ;  /* 0x000000000080181c */ /* 0x004fe200007ae170 */
[----:B------:R-:W-:Y:S01]  /*6960*/  @!UPT UIADD3 URZ, UPT, UPT, URZ, URZ, URZ ;  /* 0x000000fffffff290 */ /* 0x000fe2000fffe0ff */
[----:B---3--:R-:W-:Y:S11]  /*6970*/  @!P1 BRA `(.L_x_116) ;  /* 0x0000000000809947 */ /* 0x008ff60003800000 */
[----:B------:R-:W-:Y:S01]  /*6980*/  ISETP.NE.U32.AND P0, PT, RZ, UR58, PT ;  /* 0x0000003aff007c0c */ /* 0x000fe2000bf05070 */
[----:B------:R-:W-:Y:S01]  /*6990*/  BSSY B0, `(.L_x_117) ;  /* 0x0000012000007945 */ /* 0x000fe20003800000 */
[----:B------:R-:W-:Y:S02]  /*69a0*/  ISETP.NE.AND P2, PT, R39, RZ, PT ;  /* 0x000000ff2700720c */ /* 0x000fe40003f45270 */
[----:B------:R-:W-:Y:S02]  /*69b0*/  CS2R R42, SRZ ;  /* 0x00000000002a7805 */ /* 0x000fe4000001ff00 */
[----:B------:R-:W-:Y:S02]  /*69c0*/  ISETP.NE.AND.EX P0, PT, RZ, UR59, PT, P0 ;  /* 0x0000003bff007c0c */ /* 0x000fe4000bf05300 */
[----:B------:R-:W-:Y:S02]  /*69d0*/  CS2R R40, SRZ ;  /* 0x0000000000287805 */ /* 0x000fe4000001ff00 */
[----:B------:R-:W-:Y:S02]  /*69e0*/  LOP3.LUT P1, RZ, R80, 0xff, RZ, 0xc0, !PT ;  /* 0x000000ff50ff7812 */ /* 0x000fe4000782c0ff */
[----:B------:R-:W-:Y:S02]  /*69f0*/  CS2R R46, SRZ ;  /* 0x00000000002e7805 */ /* 0x000fe4000001ff00 */
[----:B------:R-:W-:Y:S02]  /*6a00*/  SEL R0, RZ, 0xffffffff, P2 ;  /* 0xffffffffff007807 */ /* 0x000fe40001000000 */
[----:B------:R-:W-:Y:S02]  /*6a10*/  CS2R R44, SRZ ;  /* 0x00000000002c7805 */ /* 0x000fe4000001ff00 */
[----:B------:R-:W-:Y:S04]  /*6a20*/  SEL R4, RZ, 0xffffffff, P0 ;  /* 0xffffffffff047807 */ /* 0x000fe80000000000 */
[----:B------:R-:W-:Y:S04]  /*6a30*/  @P3 SEL R0, R4, R0, !P1 ;  /* 0x0000000004003207 */ /* 0x000fe80004800000 */
[----:B------:R-:W-:Y:S04]  /*6a40*/  LOP3.LUT R0, R0, 0x1, RZ, 0xc0, !PT ;  /* 0x0000000100007812 */ /* 0x000fe800078ec0ff */
[----:B------:R-:W-:Y:S01]  /*6a50*/  ISETP.NE.U32.AND P0, PT, R0, 0x1, PT ;  /* 0x000000010000780c */ /* 0x000fe20003f05070 */
[----:B------:R-:W-:Y:S01]  /*6a60*/  @!UPT UIADD3 URZ, UPT, UPT, URZ, URZ, URZ ;  /* 0x000000fffffff290 */ /* 0x000fe2000fffe0ff */
[----:B------:R-:W-:Y:S11]  /*6a70*/  @!P5 BRA `(.L_x_118) ;  /* 0x00000000000cd947 */ /* 0x000ff60003800000 */
[----:B------:R-:W-:Y:S04]  /*6a80*/  SHF.L.U32 R4, R83, 0x1f, RZ ;  /* 0x0000001f53047819 */ /* 0x000fe800000006ff */
[----:B------:R-:W1:Y:S02]  /*6a90*/  SYNCS.PHASECHK.TRANS64.TRYWAIT P1, [UR44+0x1b0], R4 ;  /* 0x0001b004ff0075a7 */ /* 0x000e64000802112c */
[----:B-1----:R-:W-:Y:S05]  /*6aa0*/  @!P1 BRA `(.L_x_119) ;  /* 0x0000001c00949947 */ /* 0x002fea0003800000 */
.L_x_118:
[----:B------:R-:W-:Y:S05]  /*6ab0*/  BSYNC B0 ;  /* 0x0000000000007941 */ /* 0x000fea0003800000 */
.L_x_117:
[----:B------:R2:W3:Y:S01]  /*6ac0*/  @P0 LDS.128 R40, [R79+UR44+0x400] ;  /* 0x0004002c4f280984 */ /* 0x0004e20008000c00 */
[----:B------:R-:W-:Y:S01]  /*6ad0*/  UIADD3 UR4, UPT, UPT, UR44, 0x1b8, URZ ;  /* 0x000001b82c047890 */ /* 0x000fe2000fffe0ff */
[----:B------:R-:W-:Y:S02]  /*6ae0*/  LOP3.LUT R83, R83, 0x1, RZ, 0x3c, !PT ;  /* 0x0000000153537812 */ /* 0x000fe400078e3cff */
[----:B------:R2:W1:Y:S01]  /*6af0*/  @P0 LDS.128 R44, [R78+0x10] ;  /* 0x000010004e2c0984 */ /* 0x0004620000000c00 */
[----:B------:R-:W-:Y:S01]  /*6b00*/  UPRMT UR4, UR48, 0x654, UR4 ;  /* 0x0000065430047896 */ /* 0x000fe20008000004 */
[----:B------:R-:W-:Y:S01]  /*6b10*/  @!PT LDS RZ, [RZ] ;  /* 0x00000000fffff984 */ /* 0x000fe20000000800 */
[----:B------:R-:W-:Y:S01]  /*6b20*/  @!PT LDS RZ, [RZ] ;  /* 0x00000000fffff984 */ /* 0x000fe20000000800 */
[----:B------:R-:W-:Y:S01]  /*6b30*/  @!PT LDS RZ, [RZ] ;  /* 0x00000000fffff984 */ /* 0x000fe20000000800 */
[----:B------:R-:W-:Y:S01]  /*6b40*/  @!PT LDS RZ, [RZ] ;  /* 0x00000000fffff984 */ /* 0x000fe20000000800 */
[----:B------:R5:W-:Y:S06]  /*6b50*/  MEMBAR.ALL.CTA ;  /* 0x0000000000007992 */ /* 0x000bec0000008000 */
[----:B-----5:R-:W5:Y:S02]  /*6b60*/  FENCE.VIEW.ASYNC.S ;  /* 0x00000000000073c6 */ /* 0x020f640000000000 */
[----:B-----5:R-:W-:Y:S03]  /*6b70*/  SYNCS.ARRIVE.TRANS64.RED.A1T0 RZ, [UR4], RZ ;  /* 0x000000ffffff79a7 */ /* 0x020fe60008100404 */
.L_x_116:
[----:B------:R-:W-:Y:S05]  /*6b80*/  BSYNC B1 ;  /* 0x0000000000017941 */ /* 0x000fea0003800000 */
.L_x_115:
[----:B-1----:R-:W-:Y:S04]  /*6b90*/  SHF.R.U32.HI R0, RZ, 0x15, R2 ;  /* 0x00000015ff007819 */ /* 0x002fe80000011602 */
[----:B------:R-:W-:Y:S01]  /*6ba0*/  LOP3.LUT P0, RZ, R0, 0x3, R81, 0x48, !PT ;  /* 0x0000000300ff7812 */ /* 0x000fe20007804851 */
[----:B------:R-:W-:Y:S01]  /*6bb0*/  @!UPT UIADD3 URZ, UPT, UPT, URZ, URZ, URZ ;  /* 0x000000fffffff290 */ /* 0x000fe2000fffe0ff */
[----:B------:R-:W-:Y:S11]  /*6bc0*/  @P4 BRA `(.L_x_120) ;  /* 0x0000000000084947 */ /* 0x000ff60003800000 */
[----:B------:R-:W1:Y:S02]  /*6bd0*/  SYNCS.PHASECHK.TRANS64.TRYWAIT P1, [R16+URZ+0x1f0], R3 ;  /* 0x0001f003100075a7 */ /* 0x000e6400080211ff */
[----:B-1----:R-:W-:Y:S05]  /*6be0*/  @!P1 BRA `(.L_x_121) ;  /* 0x0000001c005c9947 */ /* 0x002fea0003800000 */
.L_x_120:
[----:B------:R-:W-:Y:S05]  /*6bf0*/  @!P0 BRA `(.L_x_122) ;  /* 0x0000000000408947 */ /* 0x000fea0003800000 */
[----:B------:R-:W1:Y:S01]  /*6c00*/  LDCU.64 UR8, c[0x4][0x70] ;  /* 0x01000e00ff0877ac */ /* 0x000e620008000a00 */
[----:B------:R-:W-:Y:S01]  /*6c10*/  MOV R15, 0x0 ;  /* 0x00000000000f7802 */ /* 0x000fe20000000f00 */
[----:B------:R-:W-:Y:S02]  /*6c20*/  HFMA2 R12, -RZ, RZ, 0, 5.9604644775390625e-08 ;  /* 0x00000001ff0c7431 */ /* 0x000fe400000001ff */
[----:B------:R-:W-:Y:S02]  /*6c30*/  IMAD.MOV.U32 R8, RZ, RZ, 0x192 ;  /* 0x00000192ff087424 */ /* 0x000fe400078e00ff */
[----:B------:R-:W-:Y:S01]  /*6c40*/  IMAD.MOV.U32 R13, RZ, RZ, RZ ;  /* 0x000000ffff0d7224 */ /* 0x000fe200078e00ff */
[----:B------:R-:W5:Y:S01]  /*6c50*/  LDCU.64 UR6, c[0x4][0x78] ;  /* 0x01000f00ff0677ac */ /* 0x000f620008000a00 */
[----:B------:R-:W2:Y:S01]  /*6c60*/  LDC.64 R14, c[0x4][R15] ;  /* 0x010000000f0e7b82 */ /* 0x000ea20000000a00 */
[----:B------:R-:W3:Y:S01]  /*6c70*/  LDCU.64 UR4, c[0x4][0x10] ;  /* 0x01000200ff0477ac */ /* 0x000ee20008000a00 */
[----:B-1----:R-:W-:Y:S01]  /*6c80*/  MOV R5, UR9 ;  /* 0x0000000900057c02 */ /* 0x002fe20008000f00 */
[----:B------:R-:W-:Y:S01]  /*6c90*/  IMAD.U32 R4, RZ, RZ, UR8 ;  /* 0x00000008ff047e24 */ /* 0x000fe2000f8e00ff */
[----:B-----5:R-:W-:Y:S01]  /*6ca0*/  MOV R7, UR7 ;  /* 0x0000000700077c02 */ /* 0x020fe20008000f00 */
[----:B------:R-:W-:Y:S01]  /*6cb0*/  IMAD.U32 R6, RZ, RZ, UR6 ;  /* 0x00000006ff067e24 */ /* 0x000fe2000f8e00ff */
[----:B---3--:R-:W-:Y:S01]  /*6cc0*/  MOV R11, UR5 ;  /* 0x00000005000b7c02 */ /* 0x008fe20008000f00 */
[----:B------:R-:W-:Y:S02]  /*6cd0*/  IMAD.U32 R10, RZ, RZ, UR4 ;  /* 0x00000004ff0a7e24 */ /* 0x000fe4000f8e00ff */
[----:B------:R-:W-:Y:S07]  /*6ce0*/  LEPC R20, `(.L_x_122) ;  /* 0x000000001014794e */ /* 0x000fee0000000000 */
[----:B--2-4-:R-:W-:Y:S05]  /*6cf0*/  CALL.ABS.NOINC R14 ;  /* 0x000000000e007343 */ /* 0x014fea0003c00000 */
.L_x_122:
[----:B------:R-:W-:Y:S01]  /*6d00*/  LOP3.LUT P0, RZ, R69, 0x60, RZ, 0xc0, !PT ;  /* 0x0000006045ff7812 */ /* 0x000fe2000780c0ff */
[----:B------:R-:W-:Y:S05]  /*6d10*/  WARPSYNC.ALL ;  /* 0x0000000000007948 */ /* 0x000fea0003800000 */
[----:B---3--:R-:W-:Y:S01]  /*6d20*/  IMAD.SHL.U32 R66, R41, 0x100, RZ ;  /* 0x0000010029427824 */ /* 0x008fe200078e00ff */
[----:B------:R-:W-:Y:S01]  /*6d30*/  R2UR UR4, R2 ;  /* 0x00000000020472ca */ /* 0x000fe200000e0000 */
[----:B------:R-:W-:Y:S01]  /*6d40*/  IMAD.SHL.U32 R60, R43, 0x100, RZ ;  /* 0x000001002b3c7824 */ /* 0x000fe200078e00ff */
[----:B------:R-:W-:Y:S01]  /*6d50*/  R2UR UR5, R16 ;  /* 0x00000000100572ca */ /* 0x000fe200000e0000 */
[----:B------:R-:W-:Y:S01]  /*6d60*/  IMAD.SHL.U32 R48, R47, 0x100, RZ ;  /* 0x000001002f307824 */ /* 0x000fe200078e00ff */
[C---:B------:R-:W-:Y:S01]  /*6d70*/  SHF.L.U32 R2, R40.reuse, 0x10, RZ ;  /* 0x0000001028027819 */ /* 0x040fe200000006ff */
[----:B------:R-:W-:Y:S01]  /*6d80*/  IMAD.SHL.U32 R54, R45, 0x100, RZ ;  /* 0x000001002d367824 */ /* 0x000fe200078e00ff */
[C---:B------:R-:W-:Y:S01]  /*6d90*/  PRMT R0, R40.reuse, 0x8880, RZ ;  /* 0x0000888028007816 */ /* 0x040fe200000000ff */
[----:B------:R-:W-:Y:S01]  /*6da0*/  BSSY.RECONVERGENT B0, `(.L_x_123) ;  /* 0x000009f000007945 */ /* 0x000fe20003800200 */
[----:B------:R-:W-:Y:S02]  /*6db0*/  SHF.L.U32 R3, R40, 0x8, RZ ;  /* 0x0000000828037819 */ /* 0x000fe400000006ff */
[----:B------:R-:W-:Y:S02]  /*6dc0*/  SHF.R.S32.HI R2, RZ, 0x18, R2 ;  /* 0x00000018ff027819 */ /* 0x000fe40000011402 */
[----:B------:R-:W-:Y:S01]  /*6dd0*/  PRMT R68, R41, 0x8880, RZ ;  /* 0x0000888029447816 */ /* 0x000fe200000000ff */
[----:B------:R-:W-:Y:S01]  /*6de0*/  LDTM.16dp32bit_t0_t15.x32 R4, tmem[UR4] ;  /* 0x00000004000479ee */ /* 0x000fe20008a80000 */
[----:B------:R-:W1:Y:S01]  /*6df0*/  LDTM.16dp32bit_t16_t31.x32 R4, tmem[UR4+0x20] ;  /* 0x00002004000479ee */ /* 0x000e620008aa0000 */
[----:B------:R-:W-:Y:S01]  /*6e00*/  NOP ;  /* 0x0000000000007918 */ /* 0x000fe20000000000 */
[----:B------:R-:W-:Y:S01]  /*6e10*/  UIADD3 UR4, UPT, UPT, UR5, 0x210, URZ ;  /* 0x0000021005047890 */ /* 0x000fe2000fffe0ff */
[----:B------:R-:W-:Y:S02]  /*6e20*/  SHF.R.S32.HI R40, RZ, 0x18, R40 ;  /* 0x00000018ff287819 */ /* 0x000fe40000011428 */
[C---:B------:R-:W-:Y:S01]  /*6e30*/  PRMT R65, R42.reuse, 0x8880, RZ ;  /* 0x000088802a417816 */ /* 0x040fe200000000ff */
[----:B------:R-:W-:Y:S01]  /*6e40*/  UPRMT UR4, UR48, 0x654, UR4 ;  /* 0x0000065430047896 */ /* 0x000fe20008000004 */
[C---:B------:R-:W-:Y:S02]  /*6e50*/  SHF.L.U32 R64, R42.reuse, 0x10, RZ ;  /* 0x000000102a407819 */ /* 0x040fe400000006ff */
[----:B------:R-:W-:Y:S02]  /*6e60*/  SHF.L.U32 R63, R42, 0x8, RZ ;  /* 0x000000082a3f7819 */ /* 0x000fe400000006ff */
[----:B------:R-:W-:Y:S02]  /*6e70*/  SHF.R.S32.HI R42, RZ, 0x18, R42 ;  /* 0x00000018ff2a7819 */ /* 0x000fe4000001142a */
[C---:B------:R-:W-:Y:S02]  /*6e80*/  PRMT R62, R43.reuse, 0x8880, RZ ;  /* 0x000088802b3e7816 */ /* 0x040fe400000000ff */
[----:B-1----:R-:W-:Y:S01]  /*6e90*/  SYNCS.ARRIVE.TRANS64.RED.A1T0 RZ, [UR4], RZ ;  /* 0x000000ffffff79a7 */ /* 0x002fe20008100404 */
[----:B------:R-:W-:Y:S02]  /*6ea0*/  SHF.L.U32 R61, R43, 0x10, RZ ;  /* 0x000000102b3d7819 */ /* 0x000fe400000006ff */
[----:B------:R-:W-:Y:S02]  /*6eb0*/  SHF.R.S32.HI R43, RZ, 0x18, R43 ;  /* 0x00000018ff2b7819 */ /* 0x000fe4000001142b */
[----:B------:R-:W-:Y:S02]  /*6ec0*/  SHF.L.U32 R51, R46, 0x8, RZ ;  /* 0x000000082e337819 */ /* 0x000fe400000006ff */
[----:B------:R-:W-:Y:S01]  /*6ed0*/  SHF.R.S32.HI R3, RZ, 0x18, R3 ;  /* 0x00000018ff037819 */ /* 0x000fe20000011403 */
[C---:B----4-:R-:W-:Y:S01]  /*6ee0*/  IMAD R4, R38.reuse, R4, RZ ;  /* 0x0000000426047224 */ /* 0x050fe200078e02ff */
[----:B------:R-:W-:Y:S01]  /*6ef0*/  SHF.L.U32 R67, R41, 0x10, RZ ;  /* 0x0000001029437819 */ /* 0x000fe200000006ff */
[C---:B------:R-:W-:Y:S01]  /*6f00*/  IMAD R5, R38.reuse, R5, RZ ;  /* 0x0000000526057224 */ /* 0x040fe200078e02ff */
[----:B------:R-:W-:Y:S01]  /*6f10*/  SHF.R.S32.HI R41, RZ, 0x18, R41 ;  /* 0x00000018ff297819 */ /* 0x000fe20000011429 */
[----:B------:R-:W-:Y:S01]  /*6f20*/  IMAD R6, R38, R6, RZ ;  /* 0x0000000626067224 */ /* 0x000fe200078e02ff */
[----:B------:R-:W-:Y:S01]  /*6f30*/  PRMT R59, R44, 0x8880, RZ ;  /* 0x000088802c3b7816 */ /* 0x000fe200000000ff */
[----:B------:R-:W-:Y:S01]  /*6f40*/  IMAD R4, R0, R39, R4 ;  /* 0x0000002700047224 */ /* 0x000fe200078e0204 */
[----:B------:R-:W-:Y:S01]  /*6f50*/  MOV R0, R68 ;  /* 0x0000004400007202 */ /* 0x000fe20000000f00 */
[----:B------:R-:W-:Y:S01]  /*6f60*/  IMAD R7, R38, R7, RZ ;  /* 0x0000000726077224 */ /* 0x000fe200078e02ff */
[----:B------:R-:W-:Y:S01]  /*6f70*/  SHF.L.U32 R58, R44, 0x10, RZ ;  /* 0x000000102c3a7819 */ /* 0x000fe200000006ff */
[-C--:B------:R-:W-:Y:S01]  /*6f80*/  IMAD R5, R2, R39.reuse, R5 ;  /* 0x0000002702057224 */ /* 0x080fe200078e0205 */
[----:B------:R-:W-:Y:S01]  /*6f90*/  SHF.R.S32.HI R2, RZ, 0x18, R67 ;  /* 0x00000018ff027819 */ /* 0x000fe20000011443 */
[-C--:B------:R-:W-:Y:S01]  /*6fa0*/  IMAD R6, R3, R39.reuse, R6 ;  /* 0x0000002703067224 */ /* 0x080fe200078e0206 */
[----:B------:R-:W-:Y:S01]  /*6fb0*/  SHF.R.S32.HI R3, RZ, 0x18, R66 ;  /* 0x00000018ff037819 */ /* 0x000fe20000011442 */
[----:B------:R-:W-:Y:S01]  /*6fc0*/  IMAD R8, R38, R8, RZ ;  /* 0x0000000826087224 */ /* 0x000fe200078e02ff */
[C---:B------:R-:W-:Y:S01]  /*6fd0*/  PRMT R56, R45.reuse, 0x8880, RZ ;  /* 0x000088802d387816 */ /* 0x040fe200000000ff */
[----:B------:R-:W-:Y:S01]  /*6fe0*/  IMAD R7, R40, R39, R7 ;  /* 0x0000002728077224 */ /* 0x000fe200078e0207 */
[----:B------:R-:W-:Y:S01]  /*6ff0*/  MOV R40, R65 ;  /* 0x0000004100287202 */ /* 0x000fe20000000f00 */
[----:B------:R-:W-:Y:S01]  /*7000*/  IMAD R9, R38, R9, RZ ;  /* 0x0000000926097224 */ /* 0x000fe200078e02ff */
[----:B------:R-:W-:Y:S01]  /*7010*/  SHF.L.U32 R55, R45, 0x10, RZ ;  /* 0x000000102d377819 */ /* 0x000fe200000006ff */
[-C--:B------:R-:W-:Y:S01]  /*7020*/  IMAD R8, R0, R39.reuse, R8 ;  /* 0x0000002700087224 */ /* 0x080fe200078e0208 */
[----:B------:R-:W-:Y:S01]  /*7030*/  PRMT R53, R46, 0x8880, RZ ;  /* 0x000088802e357816 */ /* 0x000fe200000000ff */
[----:B------:R-:W-:Y:S01]  /*7040*/  IMAD R10, R38, R10, RZ ;  /* 0x0000000a260a7224 */ /* 0x000fe200078e02ff */
[----:B------:R-:W-:Y:S01]  /*7050*/  SHF.R.S32.HI R45, RZ, 0x18, R45 ;  /* 0x00000018ff2d7819 */ /* 0x000fe2000001142d */
[----:B------:R-:W-:Y:S01]  /*7060*/  IMAD R9, R2, R39, R9 ;  /* 0x0000002702097224 */ /* 0x000fe200078e0209 */
[----:B------:R-:W-:Y:S01]  /*7070*/  SHF.L.U32 R52, R46, 0x10, RZ ;  /* 0x000000102e347819 */ /* 0x000fe200000006ff */
[C---:B------:R-:W-:Y:S01]  /*7080*/  IMAD R0, R38.reuse, R20, RZ ;  /* 0x0000001426007224 */ /* 0x040fe200078e02ff */
[C---:B------:R-:W-:Y:S01]  /*7090*/  PRMT R50, R47.reuse, 0x8880, RZ ;  /* 0x000088802f327816 */ /* 0x040fe200000000ff */
[C---:B------:R-:W-:Y:S01]  /*70a0*/  IMAD R11, R38.reuse, R11, RZ ;  /* 0x0000000b260b7224 */ /* 0x040fe200078e02ff */
[----:B------:R-:W-:Y:S01]  /*70b0*/  SHF.R.S32.HI R46, RZ, 0x18, R46 ;  /* 0x00000018ff2e7819 */ /* 0x000fe2000001142e */
[C---:B------:R-:W-:Y:S01]  /*70c0*/  IMAD R2, R38.reuse, R21, RZ ;  /* 0x0000001526027224 */ /* 0x040fe200078e02ff */
[----:B------:R-:W-:Y:S01]  /*70d0*/  SHF.L.U32 R49, R47, 0x10, RZ ;  /* 0x000000102f317819 */ /* 0x000fe200000006ff */
[C---:B------:R-:W-:Y:S01]  /*70e0*/  IMAD R20, R38.reuse, R24, RZ ;  /* 0x0000001826147224 */ /* 0x040fe200078e02ff */
[----:B------:R-:W-:Y:S01]  /*70f0*/  SHF.R.S32.HI R47, RZ, 0x18, R47 ;  /* 0x00000018ff2f7819 */ /* 0x000fe2000001142f */
[----:B------:R-:W-:Y:S01]  /*7100*/  IMAD R21, R38, R25, RZ ;  /* 0x0000001926157224 */ /* 0x000fe200078e02ff */
[----:B------:R-:W-:Y:S01]  /*7110*/  SHF.L.U32 R57, R44, 0x8, RZ ;  /* 0x000000082c397819 */ /* 0x000fe200000006ff */
[----:B------:R-:W-:Y:S01]  /*7120*/  IMAD R24, R38, R28, RZ ;  /* 0x0000001c26187224 */ /* 0x000fe200078e02ff */
[----:B------:R-:W-:Y:S01]  /*7130*/  SHF.R.S32.HI R44, RZ, 0x18, R44 ;  /* 0x00000018ff2c7819 */ /* 0x000fe2000001142c */
[----:B------:R-:W-:Y:S01]  /*7140*/  IMAD R10, R3, R39, R10 ;  /* 0x00000027030a7224 */ /* 0x000fe200078e020a */
[----:B------:R-:W-:Y:S01]  /*7150*/  IADD3 R36, PT, PT, R36, 0x1, RZ ;  /* 0x0000000124247810 */ /* 0x000fe20007ffe0ff */
[C---:B------:R-:W-:Y:S02]  /*7160*/  IMAD R12, R38.reuse, R12, RZ ;  /* 0x0000000c260c7224 */ /* 0x040fe400078e02ff */
[C---:B------:R-:W-:Y:S02]  /*7170*/  IMAD R25, R38.reuse, R29, RZ ;  /* 0x0000001d26197224 */ /* 0x040fe400078e02ff */
[C---:B------:R-:W-:Y:S01]  /*7180*/  IMAD R28, R38.reuse, R32, RZ ;  /* 0x00000020261c7224 */ /* 0x040fe200078e02ff */
[----:B------:R-:W-:Y:S01]  /*7190*/  SHF.R.S32.HI R32, RZ, 0x18, R64 ;  /* 0x00000018ff207819 */ /* 0x000fe20000011440 */
[C---:B------:R-:W-:Y:S01]  /*71a0*/  IMAD R29, R38.reuse, R33, RZ ;  /* 0x00000021261d7224 */ /* 0x040fe200078e02ff */
[----:B------:R-:W-:Y:S01]  /*71b0*/  I2IP.S8.S32.SAT R33, R7, R6, RZ ;  /* 0x0000000607217239 */ /* 0x000fe200000014ff */
[----:B------:R-:W-:Y:S01]  /*71c0*/  IMAD R11, R41, R39, R11 ;  /* 0x00000027290b7224 */ /* 0x000fe200078e020b */
[----:B------:R-:W-:Y:S01]  /*71d0*/  MOV R7, R62 ;  /* 0x0000003e00077202 */ /* 0x000fe20000000f00 */
[C---:B------:R-:W-:Y:S01]  /*71e0*/  IMAD R13, R38.reuse, R13, RZ ;  /* 0x0000000d260d7224 */ /* 0x040fe200078e02ff */
[----:B------:R-:W-:Y:S01]  /*71f0*/  SHF.R.S32.HI R6, RZ, 0x18, R63 ;  /* 0x00000018ff067819 */ /* 0x000fe2000001143f */
[----:B------:R-:W-:Y:S01]  /*7200*/  IMAD R14, R38, R14, RZ ;  /* 0x0000000e260e7224 */ /* 0x000fe200078e02ff */
[----:B------:R-:W-:Y:S01]  /*7210*/  I2IP.S8.S32.SAT R41, R11, R10, RZ ;  /* 0x0000000a0b297239 */ /* 0x000fe200000014ff */
[----:B------:R-:W-:Y:S01]  /*7220*/  IMAD R12, R40, R39, R12 ;  /* 0x00000027280c7224 */ /* 0x000fe200078e020c */
[----:B------:R-:W-:Y:S01]  /*7230*/  I2IP.S8.S32.SAT R40, R5, R4, R33 ;  /* 0x0000000405287239 */ /* 0x000fe20000001421 */
[----:B------:R-:W-:Y:S01]  /*7240*/  IMAD R15, R38, R15, RZ ;  /* 0x0000000f260f7224 */ /* 0x000fe200078e02ff */
[----:B------:R-:W-:Y:S01]  /*7250*/  I2IP.S8.S32.SAT R41, R9, R8, R41 ;  /* 0x0000000809297239 */ /* 0x000fe20000001429 */
[-C--:B------:R-:W-:Y:S01]  /*7260*/  IMAD R13, R32, R39.reuse, R13 ;  /* 0x00000027200d7224 */ /* 0x080fe200078e020d */
[----:B------:R-:W-:Y:S01]  /*7270*/  SHF.R.S32.HI R10, RZ, 0x18, R61 ;  /* 0x00000018ff0a7819 */ /* 0x000fe2000001143d */
[----:B------:R-:W-:Y:S01]  /*7280*/  IMAD R16, R38, R16, RZ ;  /* 0x0000001026107224 */ /* 0x000fe200078e02ff */
[----:B------:R-:W-:Y:S01]  /*7290*/  SHF.R.S32.HI R5, RZ, 0x18, R58 ;  /* 0x00000018ff057819 */ /* 0x000fe2000001143a */
[----:B------:R-:W-:Y:S01]  /*72a0*/  IMAD R14, R6, R39, R14 ;  /* 0x00000027060e7224 */ /* 0x000fe200078e020e */
[----:B------:R-:W-:Y:S01]  /*72b0*/  SHF.R.S32.HI R11, RZ, 0x18, R60 ;  /* 0x00000018ff0b7819 */ /* 0x000fe2000001143c */
[----:B------:R-:W-:Y:S01]  /*72c0*/  IMAD R17, R38, R17, RZ ;  /* 0x0000001126117224 */ /* 0x000fe200078e02ff */
[----:B------:R-:W-:Y:S01]  /*72d0*/  SHF.R.S32.HI R6, RZ, 0x18, R57 ;  /* 0x00000018ff067819 */ /* 0x000fe20000011439 */
[-C--:B------:R-:W-:Y:S02]  /*72e0*/  IMAD R15, R42, R39.reuse, R15 ;  /* 0x000000272a0f7224 */ /* 0x080fe400078e020f */
[C---:B------:R-:W-:Y:S02]  /*72f0*/  IMAD R18, R38.reuse, R18, RZ ;  /* 0x0000001226127224 */ /* 0x040fe400078e02ff */
[----:B------:R-:W-:Y:S01]  /*7300*/  IMAD R16, R7, R39, R16 ;  /* 0x0000002707107224 */ /* 0x000fe200078e0210 */
[----:B------:R-:W-:Y:S01]  /*7310*/  I2IP.S8.S32.SAT R14, R15, R14, RZ ;  /* 0x0000000e0f0e7239 */ /* 0x000fe200000014ff */
[----:B------:R-:W-:Y:S01]  /*7320*/  IMAD R19, R38, R19, RZ ;  /* 0x0000001326137224 */ /* 0x000fe200078e02ff */
[----:B------:R-:W-:Y:S01]  /*7330*/  SHF.R.S32.HI R7, RZ, 0x18, R48 ;  /* 0x00000018ff077819 */ /* 0x000fe20000011430 */
[-C--:B------:R-:W-:Y:S01]  /*7340*/  IMAD R17, R10, R39.reuse, R17 ;  /* 0x000000270a117224 */ /* 0x080fe200078e0211 */
[----:B------:R-:W-:Y:S01]  /*7350*/  I2IP.S8.S32.SAT R42, R13, R12, R14 ;  /* 0x0000000c0d2a7239 */ /* 0x000fe2000000140e */
[-C--:B------:R-:W-:Y:S02]  /*7360*/  IMAD R18, R11, R39.reuse, R18 ;  /* 0x000000270b127224 */ /* 0x080fe400078e0212 */
[----:B------:R-:W-:Y:S02]  /*7370*/  IMAD.MOV.U32 R4, RZ, RZ, R59 ;  /* 0x000000ffff047224 */ /* 0x000fe400078e003b */
[-C--:B------:R-:W-:Y:S02]  /*7380*/  IMAD R19, R43, R39.reuse, R19 ;  /* 0x000000272b137224 */ /* 0x080fe400078e0213 */
[----:B------:R-:W-:Y:S02]  /*7390*/  IMAD R3, R38, R22, RZ ;  /* 0x0000001626037224 */ /* 0x000fe400078e02ff */
[----:B------:R-:W-:Y:S01]  /*73a0*/  IMAD R0, R4, R39, R0 ;  /* 0x0000002704007224 */ /* 0x000fe200078e0200 */
[----:B------:R-:W-:Y:S01]  /*73b0*/  I2IP.S8.S32.SAT R18, R19, R18, RZ ;  /* 0x0000001213127239 */ /* 0x000fe200000014ff */
[----:B------:R-:W-:Y:S01]  /*73c0*/  IMAD R23, R38, R23, RZ ;  /* 0x0000001726177224 */ /* 0x000fe200078e02ff */
[----:B------:R-:W-:Y:S01]  /*73d0*/  MOV R4, R56 ;  /* 0x0000003800047202 */ /* 0x000fe20000000f00 */
[-C--:B------:R-:W-:Y:S01]  /*73e0*/  IMAD R2, R5, R39.reuse, R2 ;  /* 0x0000002705027224 */ /* 0x080fe200078e0202 */
[----:B------:R-:W-:Y:S01]  /*73f0*/  I2IP.S8.S32.SAT R43, R17, R16, R18 ;  /* 0x00000010112b7239 */ /* 0x000fe20000001412 */
[-C--:B------:R-:W-:Y:S01]  /*7400*/  IMAD R3, R6, R39.reuse, R3 ;  /* 0x0000002706037224 */ /* 0x080fe200078e0203 */
[----:B------:R-:W-:Y:S01]  /*7410*/  SHF.R.S32.HI R5, RZ, 0x18, R55 ;  /* 0x00000018ff057819 */ /* 0x000fe20000011437 */
[-C--:B------:R-:W-:Y:S01]  /*7420*/  IMAD R23, R44, R39.reuse, R23 ;  /* 0x000000272c177224 */ /* 0x080fe200078e0217 */
[----:B------:R-:W-:Y:S01]  /*7430*/  SHF.R.S32.HI R6, RZ, 0x18, R54 ;  /* 0x00000018ff067819 */ /* 0x000fe20000011436 */
[----:B------:R-:W-:Y:S01]  /*7440*/  IMAD R22, R38, R26, RZ ;  /* 0x0000001a26167224 */ /* 0x000fe200078e02ff */
[----:B------:R1:W-:Y:S01]  /*7450*/  STS.128 [R79+UR44+0x1400], R40 ;  /* 0x001400284f007988 */ /* 0x0003e20008000c2c */
[----:B------:R-:W-:Y:S01]  /*7460*/  IMAD R20, R4, R39, R20 ;  /* 0x0000002704147224 */ /* 0x000fe200078e0214 */
[----:B------:R-:W-:Y:S01]  /*7470*/  I2IP.S8.S32.SAT R3, R23, R3, RZ ;  /* 0x0000000317037239 */ /* 0x000fe200000014ff */
[----:B------:R-:W-:Y:S01]  /*7480*/  IMAD R27, R38, R27, RZ ;  /* 0x0000001b261b7224 */ /* 0x000fe200078e02ff */
[----:B------:R-:W-:Y:S01]  /*7490*/  MOV R4, R53 ;  /* 0x0000003500047202 */ /* 0x000fe20000000f00 */
[-C--:B------:R-:W-:Y:S01]  /*74a0*/  IMAD R21, R5, R39.reuse, R21 ;  /* 0x0000002705157224 */ /* 0x080fe200078e0215 */
[----:B------:R-:W-:Y:S01]  /*74b0*/  SHF.R.S32.HI R5, RZ, 0x18, R52 ;  /* 0x00000018ff057819 */ /* 0x000fe20000011434 */
[-C--:B------:R-:W-:Y:S01]  /*74c0*/  IMAD R22, R6, R39.reuse, R22 ;  /* 0x0000002706167224 */ /* 0x080fe200078e0216 */
[----:B------:R-:W-:Y:S01]  /*74d0*/  SHF.R.S32.HI R6, RZ, 0x18, R49 ;  /* 0x00000018ff067819 */ /* 0x000fe20000011431 */
[-C--:B------:R-:W-:Y:S02]  /*74e0*/  IMAD R27, R45, R39.reuse, R27 ;  /* 0x000000272d1b7224 */ /* 0x080fe400078e021b */
[-C--:B------:R-:W-:Y:S01]  /*74f0*/  IMAD R24, R4, R39.reuse, R24 ;  /* 0x0000002704187224 */ /* 0x080fe200078e0218 */
[----:B------:R-:W-:Y:S01]  /*7500*/  SHF.R.S32.HI R4, RZ, 0x18, R51 ;  /* 0x00000018ff047819 */ /* 0x000fe20000011433 */
[C---:B------:R-:W-:Y:S02]  /*7510*/  IMAD R26, R38.reuse, R30, RZ ;  /* 0x0000001e261a7224 */ /* 0x040fe400078e02ff */
[----:B------:R-:W-:Y:S01]  /*7520*/  IMAD R25, R5, R39, R25 ;  /* 0x0000002705197224 */ /* 0x000fe200078e0219 */
[----:B------:R-:W-:Y:S01]  /*7530*/  MOV R5, R50 ;  /* 0x0000003200057202 */ /* 0x000fe20000000f00 */
[----:B------:R-:W-:Y:S02]  /*7540*/  IMAD R31, R38, R31, RZ ;  /* 0x0000001f261f7224 */ /* 0x000fe400078e02ff */
[-C--:B------:R-:W-:Y:S01]  /*7550*/  IMAD R26, R4, R39.reuse, R26 ;  /* 0x00000027041a7224 */ /* 0x080fe200078e021a */
[----:B------:R-:W-:Y:S01]  /*7560*/  I2IP.S8.S32.SAT R4, R2, R0, R3 ;  /* 0x0000000002047239 */ /* 0x000fe20000001403 */
[-C--:B------:R-:W-:Y:S02]  /*7570*/  IMAD R31, R46, R39.reuse, R31 ;  /* 0x000000272e1f7224 */ /* 0x080fe400078e021f */
[-C--:B------:R-:W-:Y:S01]  /*7580*/  IMAD R28, R5, R39.reuse, R28 ;  /* 0x00000027051c7224 */ /* 0x080fe200078e021c */
[----:B------:R-:W-:Y:S01]  /*7590*/  I2IP.S8.S32.SAT R5, R27, R22, RZ ;  /* 0x000000161b057239 */ /* 0x000fe200000014ff */
[----:B------:R-:W-:Y:S02]  /*75a0*/  IMAD R30, R38, R34, RZ ;  /* 0x00000022261e7224 */ /* 0x000fe400078e02ff */
[----:B------:R-:W-:Y:S01]  /*75b0*/  IMAD R29, R6, R39, R29 ;  /* 0x00000027061d7224 */ /* 0x000fe200078e021d */
[----:B------:R-:W-:Y:S01]  /*75c0*/  I2IP.S8.S32.SAT R6, R31, R26, RZ ;  /* 0x0000001a1f067239 */ /* 0x000fe200000014ff */
[----:B------:R-:W-:Y:S01]  /*75d0*/  IMAD R35, R38, R35, RZ ;  /* 0x0000002326237224 */ /* 0x000fe200078e02ff */
[----:B------:R-:W-:Y:S01]  /*75e0*/  I2IP.S8.S32.SAT R5, R21, R20, R5 ;  /* 0x0000001415057239 */ /* 0x000fe20000001405 */
[-C--:B------:R-:W-:Y:S01]  /*75f0*/  IMAD R30, R7, R39.reuse, R30 ;  /* 0x00000027071e7224 */ /* 0x080fe200078e021e */
[----:B------:R-:W-:Y:S01]  /*7600*/  I2IP.S8.S32.SAT R6, R25, R24, R6 ;  /* 0x0000001819067239 */ /* 0x000fe20000001406 */
[----:B------:R-:W-:Y:S05]  /*7610*/  IMAD R35, R47, R39, R35 ;  /* 0x000000272f237224 */ /* 0x000fea00078e0223 */
[----:B------:R-:W-:Y:S04]  /*7620*/  I2IP.S8.S32.SAT R7, R35, R30, RZ ;  /* 0x0000001e23077239 */ /* 0x000fe800000014ff */
[----:B------:R-:W-:Y:S05]  /*7630*/  I2IP.S8.S32.SAT R7, R29, R28, R7 ;  /* 0x0000001c1d077239 */ /* 0x000fea0000001407 */
[----:B------:R1:W-:Y:S01]  /*7640*/  STS.128 [R78+0x1010], R4 ;  /* 0x001010044e007388 */ /* 0x0003e20000000c00 */
[----:B------:R-:W-:Y:S01]  /*7650*/  @!PT LDS RZ, [RZ] ;  /* 0x00000000fffff984 */ /* 0x000fe20000000800 */
[----:B------:R-:W-:Y:S01]  /*7660*/  @!PT LDS RZ, [RZ] ;  /* 0x00000000fffff984 */ /* 0x000fe20000000800 */
[----:B------:R-:W-:Y:S01]  /*7670*/  @!PT LDS RZ, [RZ] ;  /* 0x00000000fffff984 */ /* 0x000fe20000000800 */
[----:B------:R-:W-:Y:S01]  /*7680*/  @!PT LDS RZ, [RZ] ;  /* 0x00000000fffff984 */ /* 0x000fe20000000800 */
[----:B------:R3:W-:Y:S07]  /*7690*/  MEMBAR.ALL.CTA ;  /* 0x0000000000007992 */ /* 0x0007ee0000008000 */
[----:B---3--:R-:W3:Y:S02]  /*76a0*/  FENCE.VIEW.ASYNC.S ;  /* 0x00000000000073c6 */ /* 0x008ee40000000000 */
[----:B---3--:R-:W-:Y:S06]  /*76b0*/  BAR.SYNC.DEFER_BLOCKING 0x1, 0x80 ;  /* 0x0042000000007b1d */ /* 0x008fec0000010000 */
[----:B------:R-:W-:Y:S05]  /*76c0*/  @P0 BRA `(.L_x_124) ;  /* 0x0000000000300947 */ /* 0x000fea0003800000 */
[----:B------:R-:W-:Y:S02]  /*76d0*/  UIADD3 UR4, UPT, UPT, UR44, 0x1400, URZ ;  /* 0x000014002c047890 */ /* 0x000fe4000fffe0ff */
[----:B------:R-:W-:Y:S02]  /*76e0*/  USHF.L.U32 UR9, UR45, 0x6, URZ ;  /* 0x000000062d097899 */ /* 0x000fe400080006ff */
[----:B------:R-:W-:Y:S02]  /*76f0*/  USHF.L.U32 UR10, UR46, 0x6, URZ ;  /* 0x000000062e0a7899 */ /* 0x000fe400080006ff */
[----:B------:R-:W-:Y:S01]  /*7700*/  MOV R86, UR4 ;  /* 0x0000000400567c02 */ /* 0x000fe20008000f00 */
[----:B------:R-:W-:Y:S01]  /*7710*/  UIADD3 UR4, UP0, UPT, UR62, 0x680, URZ ;  /* 0x000006803e047890 */ /* 0x000fe2000ff1e0ff */
[----:B------:R-:W-:Y:S02]  /*7720*/  UMOV UR11, UR36 ;  /* 0x00000024000b7c82 */ /* 0x000fe40008000000 */
[----:B------:R-:W-:Y:S01]  /*7730*/  R2UR UR8, R86 ;  /* 0x00000000560872ca */ /* 0x000fe200000e0000 */
[----:B------:R-:W-:Y:S11]  /*7740*/  UIADD3.X UR5, UPT, UPT, URZ, UR63, URZ, UP0, !UPT ;  /* 0x0000003fff057290 */ /* 0x000ff600087fe4ff */
[----:B------:R-:W-:Y:S01]  /*7750*/  @!UPT UIADD3 URZ, UPT, UPT, URZ, URZ, URZ ;  /* 0x000000fffffff290 */ /* 0x000fe2000fffe0ff */
[----:B------:R3:W-:Y:S01]  /*7760*/  UTMASTG.3D [UR8], [UR4] ;  /* 0x00000008040073b5 */ /* 0x0007e20008010000 */
[----:B------:R0:W-:Y:S01]  /*7770*/  UTMACMDFLUSH ;  /* 0x00000000000079b7 */ /* 0x0001e20000000000 */
[----:B---3--:R-:W-:Y:S04]  /*7780*/  DEPBAR.LE SB0, 0x0 ;  /* 0x000080000000791a */ /* 0x008fe80000000000 */
.L_x_124:
[----:B------:R-:W-:Y:S05]  /*7790*/  BSYNC.RECONVERGENT B0 ;  /* 0x0000000000007941 */ /* 0x000fea0003800200 */
.L_x_123:
[----:B------:R-:W-:Y:S01]  /*77a0*/  BAR.SYNC.DEFER_BLOCKING 0x1, 0x80 ;  /* 0x0042000000007b1d */ /* 0x000fe20000010000 */
[----:B------:R-:W-:Y:S01]  /*77b0*/  ISETP.NE.AND P0, PT, R82, 0x2, PT ;  /* 0x000000025200780c */ /* 0x000fe20003f05270 */
[----:B------:R-:W-:Y:S01]  /*77c0*/  UISETP.NE.AND UP0, UPT, UR47, URZ, UPT ;  /* 0x000000ff2f00728c */ /* 0x000fe2000bf05270 */
[----:B------:R-:W-:Y:S01]  /*77d0*/  ISETP.NE.AND P1, PT, R36, 0x4, PT ;  /* 0x000000042400780c */ /* 0x000fe20003f25270 */
[----:B------:R-:W-:Y:S01]  /*77e0*/  UIADD3 UR45, UPT, UPT, UR37, UR57, URZ ;  /* 0x00000039252d7290 */ /* 0x000fe2000fffe0ff */
[----:B------:R-:W-:Y:S01]  /*77f0*/  SEL R2, RZ, 0x1, P0 ;  /* 0x00000001ff027807 */ /* 0x000fe20000000000 */
[----:B------:R-:W-:Y:S01]  /*7800*/  UIADD3 UR46, UPT, UPT, UR38, UR60, URZ ;  /* 0x0000003c262e7290 */ /* 0x000fe2000fffe0ff */
[----:B------:R-:W-:Y:S02]  /*7810*/  SEL R0, RZ, 0x1, P1 ;  /* 0x00000001ff007807 */ /* 0x000fe40000800000 */
[----:B------:R-:W-:Y:S02]  /*7820*/  LOP3.LUT R84, R84, R2, RZ, 0x3c, !PT ;  /* 0x0000000254547212 */ /* 0x000fe400078e3cff */
[----:B------:R-:W-:Y:S02]  /*7830*/  LOP3.LUT R85, R85, R0, RZ, 0x3c, !PT ;  /* 0x0000000055557212 */ /* 0x000fe400078e3cff */
[----:B------:R-:W-:Y:S02]  /*7840*/  SEL R82, R82, RZ, P0 ;  /* 0x000000ff52527207 */ /* 0x000fe40000000000 */
[----:B------:R-:W-:Y:S01]  /*7850*/  SEL R36, R36, RZ, P1 ;  /* 0x000000ff24247207 */ /* 0x000fe20000800000 */
[----:B------:R-:W-:Y:S01]  /*7860*/  UMOV UR36, UR51 ;  /* 0x0000003300247c82 */ /* 0x000fe20008000000 */
[----:B------:R-:W-:Y:S05]  /*7870*/  BRA.U UP0, `(.L_x_125) ;  /* 0xffffffe500107547 */ /* 0x000fea000b83ffff */
[----:B------:R-:W-:Y:S05]  /*7880*/  EXIT ;  /* 0x000000000000794d */ /* 0x000fea0003800000 */
.L_x_25:
[----:B--2---:R2:W3:Y:S02]  /*7890*/  SYNCS.PHASECHK.TRANS64.TRYWAIT P0, [R0+URZ+0x240], R2 ;  /* 0x00024002000075a7 */ /* 0x0044e400080011ff */
[----:B---3--:R-:W-:Y:S05]  /*78a0*/  @!P0 NANOSLEEP.SYNCS 0x989680 ;  /* 0x009896800000895d */ /* 0x008fea0003900000 */
[----:B------:R-:W3:Y:S02]  /*78b0*/  @!P0 SYNCS.PHASECHK.TRANS64 P0, [R0+URZ+0x240], R2 ;  /* 0x00024002000085a7 */ /* 0x000ee400080010ff */
[----:B---3--:R-:W-:Y:S05]  /*78c0*/  @!P0 BRA `(.L_x_25) ;  /* 0xfffffffc00f08947 */ /* 0x008fea000383ffff */
[----:B------:R-:W-:Y:S05]  /*78d0*/  BRA `(.L_x_126) ;  /* 0xffffffa000e87947 */ /* 0x000fea000383ffff */
.L_x_28:
[----:B-1----:R-:W-:-:S07]  /*78e0*/  MOV R0, UR33 ;  /* 0x0000002100007c02 */ /* 0x002fce0008000f00 */
.L_x_127:
[----:B-1----:R1:W2:Y:S02]  /*78f0*/  SYNCS.PHASECHK.TRANS64.TRYWAIT P0, [R0+URZ+0xd8], R3 ;  /* 0x0000d803000075a7 */ /* 0x0022a400080011ff */
[----:B--2---:R-:W-:Y:S05]  /*7900*/  @!P0 NANOSLEEP.SYNCS 0x989680 ;  /* 0x009896800000895d */ /* 0x004fea0003900000 */
[----:B------:R-:W2:Y:S02]  /*7910*/  @!P0 SYNCS.PHASECHK.TRANS64 P0, [R0+URZ+0xd8], R3 ;  /* 0x0000d803000085a7 */ /* 0x000ea400080010ff */
[----:B--2---:R-:W-:Y:S05]  /*7920*/  @!P0 BRA `(.L_x_127) ;  /* 0xfffffffc00f08947 */ /* 0x004fea000383ffff */
[----:B------:R-:W-:Y:S05]  /*7930*/  BRA `(.L_x_27) ;  /* 0xffffffa400307947 */ /* 0x000fea000383ffff */
.L_x_35:
[----:B-1----:R-:W-:-:S07]  /*7940*/  MOV R0, UR17 ;  /* 0x0000001100007c02 */ /* 0x002fce0008000f00 */
.L_x_128:
[----:B-1----:R1:W2:Y:S02]  /*7950*/  SYNCS.PHASECHK.TRANS64.TRYWAIT P0, [R0+URZ+0xd8], R3 ;  /* 0x0000d803000075a7 */ /* 0x0022a400080011ff */
[----:B--2---:R-:W-:Y:S05]  /*7960*/  @!P0 NANOSLEEP.SYNCS 0x989680 ;  /* 0x009896800000895d */ /* 0x004fea0003900000 */
[----:B------:R-:W2:Y:S02]  /*7970*/  @!P0 SYNCS.PHASECHK.TRANS64 P0, [R0+URZ+0xd8], R3 ;  /* 0x0000d803000085a7 */ /* 0x000ea400080010ff */
[----:B--2---:R-:W-:Y:S05]  /*7980*/  @!P0 BRA `(.L_x_128) ;  /* 0xfffffffc00f08947 */ /* 0x004fea000383ffff */
[----:B------:R-:W-:Y:S05]  /*7990*/  BRA `(.L_x_34) ;  /* 0xffffffa400ec7947 */ /* 0x000fea000383ffff */
.L_x_40:
[----:B-1----:R1:W2:Y:S02]  /*79a0*/  SYNCS.PHASECHK.TRANS64.TRYWAIT P0, [R3+URZ+0x1d0], R0 ;  /* 0x0001d000030075a7 */ /* 0x0022a400080011ff */
[----:B--2---:R-:W-:Y:S05]  /*79b0*/  @!P0 NANOSLEEP.SYNCS 0x989680 ;  /* 0x009896800000895d */ /* 0x004fea0003900000 */
[----:B------:R-:W2:Y:S02]  /*79c0*/  @!P0 SYNCS.PHASECHK.TRANS64 P0, [R3+URZ+0x1d0], R0 ;  /* 0x0001d000030085a7 */ /* 0x000ea400080010ff */
[----:B--2---:R-:W-:Y:S05]  /*79d0*/  @!P0 BRA `(.L_x_40) ;  /* 0xfffffffc00f08947 */ /* 0x004fea000383ffff */
[----:B------:R-:W-:Y:S05]  /*79e0*/  BRA `(.L_x_129) ;  /* 0xffffffa800907947 */ /* 0x000fea000383ffff */
.L_x_44:
[----:B------:R-:W-:-:S07]  /*79f0*/  MOV R0, UR4 ;  /* 0x0000000400007c02 */ /* 0x000fce0008000f00 */
.L_x_130:
[----:B-1----:R1:W2:Y:S02]  /*7a00*/  SYNCS.PHASECHK.TRANS64.TRYWAIT P0, [R0+URZ], R2 ;  /* 0x00000002000075a7 */ /* 0x0022a400080011ff */
[----:B--2---:R-:W-:Y:S05]  /*7a10*/  @!P0 NANOSLEEP.SYNCS 0x989680 ;  /* 0x009896800000895d */ /* 0x004fea0003900000 */
[----:B------:R-:W2:Y:S02]  /*7a20*/  @!P0 SYNCS.PHASECHK.TRANS64 P0, [R0+URZ], R2 ;  /* 0x00000002000085a7 */ /* 0x000ea400080010ff */
[----:B--2---:R-:W-:Y:S05]  /*7a30*/  @!P0 BRA `(.L_x_130) ;  /* 0xfffffffc00f08947 */ /* 0x004fea000383ffff */
[----:B------:R-:W-:Y:S05]  /*7a40*/  BRA `(.L_x_131) ;  /* 0xffffffb000347947 */ /* 0x000fea000383ffff */
.L_x_45:
[----:B------:R-:W-:-:S07]  /*7a50*/  MOV R0, UR5 ;  /* 0x0000000500007c02 */ /* 0x000fce0008000f00 */
.L_x_132:
[----:B-1----:R1:W2:Y:S02]  /*7a60*/  SYNCS.PHASECHK.TRANS64.TRYWAIT P0, [R0+URZ], R3 ;  /* 0x00000003000075a7 */ /* 0x0022a400080011ff */
[----:B--2---:R-:W-:Y:S05]  /*7a70*/  @!P0 NANOSLEEP.SYNCS 0x989680 ;  /* 0x009896800000895d */ /* 0x004fea0003900000 */
[----:B------:R-:W2:Y:S02]  /*7a80*/  @!P0 SYNCS.PHASECHK.TRANS64 P0, [R0+URZ], R3 ;  /* 0x00000003000085a7 */ /* 0x000ea400080010ff */
[----:B--2---:R-:W-:Y:S05]  /*7a90*/  @!P0 BRA `(.L_x_132) ;  /* 0xfffffffc00f08947 */ /* 0x004fea000383ffff */
[----:B------:R-:W-:Y:S05]  /*7aa0*/  BRA `(.L_x_133) ;  /* 0xffffffb000407947 */ /* 0x000fea000383ffff */
.L_x_46:
[----:B------:R-:W-:-:S07]  /*7ab0*/  MOV R0, UR5 ;  /* 0x0000000500007c02 */ /* 0x000fce0008000f00 */
.L_x_134:
[----:B-1----:R1:W2:Y:S02]  /*7ac0*/  SYNCS.PHASECHK.TRANS64.TRYWAIT P0, [R0+URZ], R3 ;  /* 0x00000003000075a7 */ /* 0x0022a400080011ff */
[----:B--2---:R-:W-:Y:S05]  /*7ad0*/  @!P0 NANOSLEEP.SYNCS 0x989680 ;  /* 0x009896800000895d */ /* 0x004fea0003900000 */
[----:B------:R-:W2:Y:S02]  /*7ae0*/  @!P0 SYNCS.PHASECHK.TRANS64 P0, [R0+URZ], R3 ;  /* 0x00000003000085a7 */ /* 0x000ea400080010ff */
[----:B--2---:R-:W-:Y:S05]  /*7af0*/  @!P0 BRA `(.L_x_134) ;  /* 0xfffffffc00f08947 */ /* 0x004fea000383ffff */
[----:B------:R-:W-:Y:S05]  /*7b00*/  BRA `(.L_x_135) ;  /* 0xffffffb0004c7947 */ /* 0x000fea000383ffff */
.L_x_47:
[----:B------:R-:W-:-:S07]  /*7b10*/  MOV R0, UR5 ;  /* 0x0000000500007c02 */ /* 0x000fce0008000f00 */
.L_x_136:
[----:B-1----:R1:W2:Y:S02]  /*7b20*/  SYNCS.PHASECHK.TRANS64.TRYWAIT P0, [R0+URZ], R3 ;  /* 0x00000003000075a7 */ /* 0x0022a400080011ff */
[----:B--2---:R-:W-:Y:S05]  /*7b30*/  @!P0 NANOSLEEP.SYNCS 0x989680 ;  /* 0x009896800000895d */ /* 0x004fea0003900000 */
[----:B------:R-:W2:Y:S02]  /*7b40*/  @!P0 SYNCS.PHASECHK.TRANS64 P0, [R0+URZ], R3 ;  /* 0x00000003000085a7 */ /* 0x000ea400080010ff */
[----:B--2---:R-:W-:Y:S05]  /*7b50*/  @!P0 BRA `(.L_x_136) ;  /* 0xfffffffc00f08947 */ /* 0x004fea000383ffff */
[----:B------:R-:W-:Y:S05]  /*7b60*/  BRA `(.L_x_137) ;  /* 0xffffffb000587947 */ /* 0x000fea000383ffff */
.L_x_48:
[----:B------:R-:W-:-:S07]  /*7b70*/  MOV R0, UR5 ;  /* 0x0000000500007c02 */ /* 0x000fce0008000f00 */
.L_x_138:
[----:B-1----:R1:W2:Y:S02]  /*7b80*/  SYNCS.PHASECHK.TRANS64.TRYWAIT P0, [R0+URZ], R3 ;  /* 0x00000003000075a7 */ /* 0x0022a400080011ff */
[----:B--2---:R-:W-:Y:S05]  /*7b90*/  @!P0 NANOSLEEP.SYNCS 0x989680 ;  /* 0x009896800000895d */ /* 0x004fea0003900000 */
[----:B------:R-:W2:Y:S02]  /*7ba0*/  @!P0 SYNCS.PHASECHK.TRANS64 P0, [R0+URZ], R3 ;  /* 0x00000003000085a7 */ /* 0x000ea400080010ff */
[----:B--2---:R-:W-:Y:S05]  /*7bb0*/  @!P0 BRA `(.L_x_138) ;  /* 0xfffffffc00f08947 */ /* 0x004fea000383ffff */
[----:B------:R-:W-:Y:S05]  /*7bc0*/  BRA `(.L_x_139) ;  /* 0xffffffb000647947 */ /* 0x000fea000383ffff */
.L_x_49:
[----:B------:R-:W-:-:S07]  /*7bd0*/  MOV R0, UR5 ;  /* 0x0000000500007c02 */ /* 0x000fce0008000f00 */
.L_x_140:
[----:B-1----:R1:W2:Y:S02]  /*7be0*/  SYNCS.PHASECHK.TRANS64.TRYWAIT P0, [R0+URZ], R3 ;  /* 0x00000003000075a7 */ /* 0x0022a400080011ff */
[----:B--2---:R-:W-:Y:S05]  /*7bf0*/  @!P0 NANOSLEEP.SYNCS 0x989680 ;  /* 0x009896800000895d */ /* 0x004fea0003900000 */
[----:B------:R-:W2:Y:S02]  /*7c00*/  @!P0 SYNCS.PHASECHK.TRANS64 P0, [R0+URZ], R3 ;  /* 0x00000003000085a7 */ /* 0x000ea400080010ff */
[----:B--2---:R-:W-:Y:S05]  /*7c10*/  @!P0 BRA `(.L_x_140) ;  /* 0xfffffffc00f08947 */ /* 0x004fea000383ffff */
[----:B------:R-:W-:Y:S05]  /*7c20*/  BRA `(.L_x_141) ;  /* 0xffffffb000707947 */ /* 0x000fea000383ffff */
.L_x_50:
[----:B------:R-:W-:-:S07]  /*7c30*/  MOV R0, UR5 ;  /* 0x0000000500007c02 */ /* 0x000fce0008000f00 */
.L_x_142:
[----:B-1----:R1:W2:Y:S02]  /*7c40*/  SYNCS.PHASECHK.TRANS64.TRYWAIT P0, [R0+URZ], R3 ;  /* 0x00000003000075a7 */ /* 0x0022a400080011ff */
[----:B--2---:R-:W-:Y:S05]  /*7c50*/  @!P0 NANOSLEEP.SYNCS 0x989680 ;  /* 0x009896800000895d */ /* 0x004fea0003900000 */
[----:B------:R-:W2:Y:S02]  /*7c60*/  @!P0 SYNCS.PHASECHK.TRANS64 P0, [R0+URZ], R3 ;  /* 0x00000003000085a7 */ /* 0x000ea400080010ff */
[----:B--2---:R-:W-:Y:S05]  /*7c70*/  @!P0 BRA `(.L_x_142) ;  /* 0xfffffffc00f08947 */ /* 0x004fea000383ffff */
[----:B------:R-:W-:Y:S05]  /*7c80*/  BRA `(.L_x_143) ;  /* 0xffffffb0007c7947 */ /* 0x000fea000383ffff */
.L_x_51:
[----:B------:R-:W-:-:S07]  /*7c90*/  MOV R0, UR5 ;  /* 0x0000000500007c02 */ /* 0x000fce0008000f00 */
.L_x_144:
[----:B-1----:R1:W2:Y:S02]  /*7ca0*/  SYNCS.PHASECHK.TRANS64.TRYWAIT P0, [R0+URZ], R3 ;  /* 0x00000003000075a7 */ /* 0x0022a400080011ff */
[----:B--2---:R-:W-:Y:S05]  /*7cb0*/  @!P0 NANOSLEEP.SYNCS 0x989680 ;  /* 0x009896800000895d */ /* 0x004fea0003900000 */
[----:B------:R-:W2:Y:S02]  /*7cc0*/  @!P0 SYNCS.PHASECHK.TRANS64 P0, [R0+URZ], R3 ;  /* 0x00000003000085a7 */ /* 0x000ea400080010ff */
[----:B--2---:R-:W-:Y:S05]  /*7cd0*/  @!P0 BRA `(.L_x_144) ;  /* 0xfffffffc00f08947 */ /* 0x004fea000383ffff */
[----:B------:R-:W-:Y:S05]  /*7ce0*/  BRA `(.L_x_145) ;  /* 0xffffffb000887947 */ /* 0x000fea000383ffff */
.L_x_52:
[----:B------:R-:W-:-:S07]  /*7cf0*/  MOV R0, UR5 ;  /* 0x0000000500007c02 */ /* 0x000fce0008000f00 */
.L_x_146:
[----:B-1----:R1:W2:Y:S02]  /*7d00*/  SYNCS.PHASECHK.TRANS64.TRYWAIT P0, [R0+URZ], R3 ;  /* 0x00000003000075a7 */ /* 0x0022a400080011ff */
[----:B--2---:R-:W-:Y:S05]  /*7d10*/  @!P0 NANOSLEEP.SYNCS 0x989680 ;  /* 0x009896800000895d */ /* 0x004fea0003900000 */
[----:B------:R-:W2:Y:S02]  /*7d20*/  @!P0 SYNCS.PHASECHK.TRANS64 P0, [R0+URZ], R3 ;  /* 0x00000003000085a7 */ /* 0x000ea400080010ff */
[----:B--2---:R-:W-:Y:S05]  /*7d30*/  @!P0 BRA `(.L_x_146) ;  /* 0xfffffffc00f08947 */ /* 0x004fea000383ffff */
[----:B------:R-:W-:Y:S05]  /*7d40*/  BRA `(.L_x_147) ;  /* 0xffffffb000947947 */ /* 0x000fea000383ffff */
.L_x_53:
[----:B------:R-:W-:-:S07]  /*7d50*/  MOV R0, UR5 ;  /* 0x0000000500007c02 */ /* 0x000fce0008000f00 */
.L_x_148:
[----:B-1----:R1:W2:Y:S02]  /*7d60*/  SYNCS.PHASECHK.TRANS64.TRYWAIT P0, [R0+URZ], R3 ;  /* 0x00000003000075a7 */ /* 0x0022a400080011ff */
[----:B--2---:R-:W-:Y:S05]  /*7d70*/  @!P0 NANOSLEEP.SYNCS 0x989680 ;  /* 0x009896800000895d */ /* 0x004fea0003900000 */
[----:B------:R-:W2:Y:S02]  /*7d80*/  @!P0 SYNCS.PHASECHK.TRANS64 P0, [R0+URZ], R3 ;  /* 0x00000003000085a7 */ /* 0x000ea400080010ff */
[----:B--2---:R-:W-:Y:S05]  /*7d90*/  @!P0 BRA `(.L_x_148) ;  /* 0xfffffffc00f08947 */ /* 0x004fea000383ffff */
[----:B------:R-:W-:Y:S05]  /*7da0*/  BRA `(.L_x_149) ;  /* 0xffffffb000a07947 */ /* 0x000fea000383ffff */
.L_x_54:
[----:B------:R-:W-:-:S07]  /*7db0*/  MOV R0, UR5 ;  /* 0x0000000500007c02 */ /* 0x000fce0008000f00 */
.L_x_150:
[----:B-1----:R1:W2:Y:S02]  /*7dc0*/  SYNCS.PHASECHK.TRANS64.TRYWAIT P0, [R0+URZ], R3 ;  /* 0x00000003000075a7 */ /* 0x0022a400080011ff */
[----:B--2---:R-:W-:Y:S05]  /*7dd0*/  @!P0 NANOSLEEP.SYNCS 0x989680 ;  /* 0x009896800000895d */ /* 0x004fea0003900000 */
[----:B------:R-:W2:Y:S02]  /*7de0*/  @!P0 SYNCS.PHASECHK.TRANS64 P0, [R0+URZ], R3 ;  /* 0x00000003000085a7 */ /* 0x000ea400080010ff */
[----:B--2---:R-:W-:Y:S05]  /*7df0*/  @!P0 BRA `(.L_x_150) ;  /* 0xfffffffc00f08947 */ /* 0x004fea000383ffff */
[----:B------:R-:W-:Y:S05]  /*7e00*/  BRA `(.L_x_151) ;  /* 0xffffffb000ac7947 */ /* 0x000fea000383ffff */
.L_x_55:
[----:B------:R-:W-:-:S07]  /*7e10*/  MOV R0, UR5 ;  /* 0x0000000500007c02 */ /* 0x000fce0008000f00 */
.L_x_152:
[----:B-1----:R1:W2:Y:S02]  /*7e20*/  SYNCS.PHASECHK.TRANS64.TRYWAIT P0, [R0+URZ], R3 ;  /* 0x00000003000075a7 */ /* 0x0022a400080011ff */
[----:B--2---:R-:W-:Y:S05]  /*7e30*/  @!P0 NANOSLEEP.SYNCS 0x989680 ;  /* 0x009896800000895d */ /* 0x004fea0003900000 */
[----:B------:R-:W2:Y:S02]  /*7e40*/  @!P0 SYNCS.PHASECHK.TRANS64 P0, [R0+URZ], R3 ;  /* 0x00000003000085a7 */ /* 0x000ea400080010ff */
[----:B--2---:R-:W-:Y:S05]  /*7e50*/  @!P0 BRA `(.L_x_152) ;  /* 0xfffffffc00f08947 */ /* 0x004fea000383ffff */
[----:B------:R-:W-:Y:S05]  /*7e60*/  BRA `(.L_x_153) ;  /* 0xffffffb000b87947 */ /* 0x000fea000383ffff */
.L_x_56:
[----:B------:R-:W-:-:S07]  /*7e70*/  MOV R0, UR5 ;  /* 0x0000000500007c02 */ /* 0x000fce0008000f00 */
.L_x_154:
[----:B-1----:R1:W2:Y:S02]  /*7e80*/  SYNCS.PHASECHK.TRANS64.TRYWAIT P0, [R0+URZ], R3 ;  /* 0x00000003000075a7 */ /* 0x0022a400080011ff */
[----:B--2---:R-:W-:Y:S05]  /*7e90*/  @!P0 NANOSLEEP.SYNCS 0x989680 ;  /* 0x009896800000895d */ /* 0x004fea0003900000 */
[----:B------:R-:W2:Y:S02]  /*7ea0*/  @!P0 SYNCS.PHASECHK.TRANS64 P0, [R0+URZ], R3 ;  /* 0x00000003000085a7 */ /* 0x000ea400080010ff */
[----:B--2---:R-:W-:Y:S05]  /*7eb0*/  @!P0 BRA `(.L_x_154) ;  /* 0xfffffffc00f08947 */ /* 0x004fea000383ffff */
[----:B------:R-:W-:Y:S05]  /*7ec0*/  BRA `(.L_x_155) ;  /* 0xffffffb000c47947 */ /* 0x000fea000383ffff */
.L_x_57:
[----:B------:R-:W-:-:S07]  /*7ed0*/  MOV R0, UR5 ;  /* 0x0000000500007c02 */ /* 0x000fce0008000f00 */
.L_x_156:
[----:B-1----:R1:W2:Y:S02]  /*7ee0*/  SYNCS.PHASECHK.TRANS64.TRYWAIT P0, [R0+URZ], R3 ;  /* 0x00000003000075a7 */ /* 0x0022a400080011ff */
[----:B--2---:R-:W-:Y:S05]  /*7ef0*/  @!P0 NANOSLEEP.SYNCS 0x989680 ;  /* 0x009896800000895d */ /* 0x004fea0003900000 */
[----:B------:R-:W2:Y:S02]  /*7f00*/  @!P0 SYNCS.PHASECHK.TRANS64 P0, [R0+URZ], R3 ;  /* 0x00000003000085a7 */ /* 0x000ea400080010ff */
[----:B--2---:R-:W-:Y:S05]  /*7f10*/  @!P0 BRA `(.L_x_156) ;  /* 0xfffffffc00f08947 */ /* 0x004fea000383ffff */
[----:B------:R-:W-:Y:S05]  /*7f20*/  BRA `(.L_x_157) ;  /* 0xffffffb000d07947 */ /* 0x000fea000383ffff */
.L_x_58:
[----:B------:R-:W-:-:S07]  /*7f30*/  MOV R0, UR5 ;  /* 0x0000000500007c02 */ /* 0x000fce0008000f00 */
.L_x_158:
[----:B-1----:R1:W2:Y:S02]  /*7f40*/  SYNCS.PHASECHK.TRANS64.TRYWAIT P0, [R0+URZ], R3 ;  /* 0x00000003000075a7 */ /* 0x0022a400080011ff */
[----:B--2---:R-:W-:Y:S05]  /*7f50*/  @!P0 NANOSLEEP.SYNCS 0x989680 ;  /* 0x009896800000895d */ /* 0x004fea0003900000 */
[----:B------:R-:W2:Y:S02]  /*7f60*/  @!P0 SYNCS.PHASECHK.TRANS64 P0, [R0+URZ], R3 ;  /* 0x00000003000085a7 */ /* 0x000ea400080010ff */
[----:B--2---:R-:W-:Y:S05]  /*7f70*/  @!P0 BRA `(.L_x_158) ;  /* 0xfffffffc00f08947 */ /* 0x004fea000383ffff */
[----:B------:R-:W-:Y:S05]  /*7f80*/  BRA `(.L_x_159) ;  /* 0xffffffb000dc7947 */ /* 0x000fea000383ffff */
.L_x_59:
[----:B------:R-:W-:-:S07]  /*7f90*/  MOV R0, UR5 ;  /* 0x0000000500007c02 */ /* 0x000fce0008000f00 */
.L_x_160:
[----:B-1----:R1:W2:Y:S02]  /*7fa0*/  SYNCS.PHASECHK.TRANS64.TRYWAIT P0, [R0+URZ], R3 ;  /* 0x00000003000075a7 */ /* 0x0022a400080011ff */
[----:B--2---:R-:W-:Y:S05]  /*7fb0*/  @!P0 NANOSLEEP.SYNCS 0x989680 ;  /* 0x009896800000895d */ /* 0x004fea0003900000 */
[----:B------:R-:W2:Y:S02]  /*7fc0*/  @!P0 SYNCS.PHASECHK.TRANS64 P0, [R0+URZ], R3 ;  /* 0x00000003000085a7 */ /* 0x000ea400080010ff */
[----:B--2---:R-:W-:Y:S05]  /*7fd0*/  @!P0 BRA `(.L_x_160) ;  /* 0xfffffffc00f08947 */ /* 0x004fea000383ffff */
[----:B------:R-:W-:Y:S05]  /*7fe0*/  BRA `(.L_x_161) ;  /* 0xffffffb000e87947 */ /* 0x000fea000383ffff */
.L_x_60:
[----:B------:R-:W-:-:S07]  /*7ff0*/  MOV R0, UR5 ;  /* 0x0000000500007c02 */ /* 0x000fce0008000f00 */
.L_x_162:
[----:B-1----:R1:W2:Y:S02]  /*8000*/  SYNCS.PHASECHK.TRANS64.TRYWAIT P0, [R0+URZ], R3 ;  /* 0x00000003000075a7 */ /* 0x0022a400080011ff */
[----:B--2---:R-:W-:Y:S05]  /*8010*/  @!P0 NANOSLEEP.SYNCS 0x989680 ;  /* 0x009896800000895d */ /* 0x004fea0003900000 */
[----:B------:R-:W2:Y:S02]  /*8020*/  @!P0 SYNCS.PHASECHK.TRANS64 P0, [R0+URZ], R3 ;  /* 0x00000003000085a7 */ /* 0x000ea400080010ff */
[----:B--2---:R-:W-:Y:S05]  /*8030*/  @!P0 BRA `(.L_x_162) ;  /* 0xfffffffc00f08947 */ /* 0x004fea000383ffff */
[----:B------:R-:W-:Y:S05]  /*8040*/  BRA `(.L_x_163) ;  /* 0xffffffb000f47947 */ /* 0x000fea000383ffff */
.L_x_61:
[----:B------:R-:W-:-:S07]  /*8050*/  MOV R0, UR5 ;  /* 0x0000000500007c02 */ /* 0x000fce0008000f00 */
.L_x_164:
[----:B-1----:R1:W2:Y:S02]  /*8060*/  SYNCS.PHASECHK.TRANS64.TRYWAIT P0, [R0+URZ], R3 ;  /* 0x00000003000075a7 */ /* 0x0022a400080011ff */
[----:B--2---:R-:W-:Y:S05]  /*8070*/  @!P0 NANOSLEEP.SYNCS 0x989680 ;  /* 0x009896800000895d */ /* 0x004fea0003900000 */
[----:B------:R-:W2:Y:S02]  /*8080*/  @!P0 SYNCS.PHASECHK.TRANS64 P0, [R0+URZ], R3 ;  /* 0x00000003000085a7 */ /* 0x000ea400080010ff */
[----:B--2---:R-:W-:Y:S05]  /*8090*/  @!P0 BRA `(.L_x_164) ;  /* 0xfffffffc00f08947 */ /* 0x004fea000383ffff */
[----:B------:R-:W-:Y:S05]  /*80a0*/  BRA `(.L_x_165) ;  /* 0xffffffb400007947 */ /* 0x000fea000383ffff */
.L_x_62:
[----:B------:R-:W-:-:S07]  /*80b0*/  MOV R0, UR5 ;  /* 0x0000000500007c02 */ /* 0x000fce0008000f00 */
.L_x_166:
[----:B-1----:R1:W2:Y:S02]  /*80c0*/  SYNCS.PHASECHK.TRANS64.TRYWAIT P0, [R0+URZ], R3 ;  /* 0x00000003000075a7 */ /* 0x0022a400080011ff */
[----:B--2---:R-:W-:Y:S05]  /*80d0*/  @!P0 NANOSLEEP.SYNCS 0x989680 ;  /* 0x009896800000895d */ /* 0x004fea0003900000 */
[----:B------:R-:W2:Y:S02]  /*80e0*/  @!P0 SYNCS.PHASECHK.TRANS64 P0, [R0+URZ], R3 ;  /* 0x00000003000085a7 */ /* 0x000ea400080010ff */
[----:B--2---:R-:W-:Y:S05]  /*80f0*/  @!P0 BRA `(.L_x_166) ;  /* 0xfffffffc00f08947 */ /* 0x004fea000383ffff */
[----:B------:R-:W-:Y:S05]  /*8100*/  BRA `(.L_x_167) ;  /* 0xffffffb4000c7947 */ /* 0x000fea000383ffff */
.L_x_63:
[----:B------:R-:W-:-:S07]  /*8110*/  MOV R0, UR5 ;  /* 0x0000000500007c02 */ /* 0x000fce0008000f00 */
.L_x_168:
[----:B-1----:R1:W2:Y:S02]  /*8120*/  SYNCS.PHASECHK.TRANS64.TRYWAIT P0, [R0+URZ], R3 ;  /* 0x00000003000075a7 */ /* 0x0022a400080011ff */
[----:B--2---:R-:W-:Y:S05]  /*8130*/  @!P0 NANOSLEEP.SYNCS 0x989680 ;  /* 0x009896800000895d */ /* 0x004fea0003900000 */
[----:B------:R-:W2:Y:S02]  /*8140*/  @!P0 SYNCS.PHASECHK.TRANS64 P0, [R0+URZ], R3 ;  /* 0x00000003000085a7 */ /* 0x000ea400080010ff */
[----:B--2---:R-:W-:Y:S05]  /*8150*/  @!P0 BRA `(.L_x_168) ;  /* 0xfffffffc00f08947 */ /* 0x004fea000383ffff */
[----:B------:R-:W-:Y:S05]  /*8160*/  BRA `(.L_x_169) ;  /* 0xffffffb400187947 */ /* 0x000fea000383ffff */
.L_x_64:
[----:B------:R-:W-:-:S07]  /*8170*/  MOV R0, UR5 ;  /* 0x0000000500007c02 */ /* 0x000fce0008000f00 */
.L_x_170:
[----:B-1----:R1:W2:Y:S02]  /*8180*/  SYNCS.PHASECHK.TRANS64.TRYWAIT P0, [R0+URZ], R3 ;  /* 0x00000003000075a7 */ /* 0x0022a400080011ff */
[----:B--2---:R-:W-:Y:S05]  /*8190*/  @!P0 NANOSLEEP.SYNCS 0x989680 ;  /* 0x009896800000895d */ /* 0x004fea0003900000 */
[----:B------:R-:W2:Y:S02]  /*81a0*/  @!P0 SYNCS.PHASECHK.TRANS64 P0, [R0+URZ], R3 ;  /* 0x00000003000085a7 */ /* 0x000ea400080010ff */
[----:B--2---:R-:W-:Y:S05]  /*81b0*/  @!P0 BRA `(.L_x_170) ;  /* 0xfffffffc00f08947 */ /* 0x004fea000383ffff */
[----:B------:R-:W-:Y:S05]  /*81c0*/  BRA `(.L_x_171) ;  /* 0xffffffb400247947 */ /* 0x000fea000383ffff */
.L_x_65:
[----:B------:R-:W-:-:S07]  /*81d0*/  MOV R0, UR5 ;  /* 0x0000000500007c02 */ /* 0x000fce0008000f00 */
.L_x_172:
[----:B-1----:R1:W2:Y:S02]  /*81e0*/  SYNCS.PHASECHK.TRANS64.TRYWAIT P0, [R0+URZ], R3 ;  /* 0x00000003000075a7 */ /* 0x0022a400080011ff */
[----:B--2---:R-:W-:Y:S05]  /*81f0*/  @!P0 NANOSLEEP.SYNCS 0x989680 ;  /* 0x009896800000895d */ /* 0x004fea0003900000 */
[----:B------:R-:W2:Y:S02]  /*8200*/  @!P0 SYNCS.PHASECHK.TRANS64 P0, [R0+URZ], R3 ;  /* 0x00000003000085a7 */ /* 0x000ea400080010ff */
[----:B--2---:R-:W-:Y:S05]  /*8210*/  @!P0 BRA `(.L_x_172) ;  /* 0xfffffffc00f08947 */ /* 0x004fea000383ffff */
[----:B------:R-:W-:Y:S05]  /*8220*/  BRA `(.L_x_173) ;  /* 0xffffffb400307947 */ /* 0x000fea000383ffff */
.L_x_66:
[----:B------:R-:W-:-:S07]  /*8230*/  MOV R0, UR5 ;  /* 0x0000000500007c02 */ /* 0x000fce0008000f00 */
.L_x_174:
[----:B-1----:R1:W2:Y:S02]  /*8240*/  SYNCS.PHASECHK.TRANS64.TRYWAIT P0, [R0+URZ], R3 ;  /* 0x00000003000075a7 */ /* 0x0022a400080011ff */
[----:B--2---:R-:W-:Y:S05]  /*8250*/  @!P0 NANOSLEEP.SYNCS 0x989680 ;  /* 0x009896800000895d */ /* 0x004fea0003900000 */
[----:B------:R-:W2:Y:S02]  /*8260*/  @!P0 SYNCS.PHASECHK.TRANS64 P0, [R0+URZ], R3 ;  /* 0x00000003000085a7 */ /* 0x000ea400080010ff */
[----:B--2---:R-:W-:Y:S05]  /*8270*/  @!P0 BRA `(.L_x_174) ;  /* 0xfffffffc00f08947 */ /* 0x004fea000383ffff */
[----:B------:R-:W-:Y:S05]  /*8280*/  BRA `(.L_x_175) ;  /* 0xffffffb4003c7947 */ /* 0x000fea000383ffff */
.L_x_67:
[----:B------:R-:W-:-:S07]  /*8290*/  MOV R0, UR5 ;  /* 0x0000000500007c02 */ /* 0x000fce0008000f00 */
.L_x_176:
[----:B-1----:R1:W2:Y:S02]  /*82a0*/  SYNCS.PHASECHK.TRANS64.TRYWAIT P0, [R0+URZ], R3 ;  /* 0x00000003000075a7 */ /* 0x0022a400080011ff */
[----:B--2---:R-:W-:Y:S05]  /*82b0*/  @!P0 NANOSLEEP.SYNCS 0x989680 ;  /* 0x009896800000895d */ /* 0x004fea0003900000 */
[----:B------:R-:W2:Y:S02]  /*82c0*/  @!P0 SYNCS.PHASECHK.TRANS64 P0, [R0+URZ], R3 ;  /* 0x00000003000085a7 */ /* 0x000ea400080010ff */
[----:B--2---:R-:W-:Y:S05]  /*82d0*/  @!P0 BRA `(.L_x_176) ;  /* 0xfffffffc00f08947 */ /* 0x004fea000383ffff */
[----:B------:R-:W-:Y:S05]  /*82e0*/  BRA `(.L_x_177) ;  /* 0xffffffb400487947 */ /* 0x000fea000383ffff */
.L_x_68:
[----:B------:R-:W-:-:S07]  /*82f0*/  MOV R0, UR5 ;  /* 0x0000000500007c02 */ /* 0x000fce0008000f00 */
.L_x_178:
[----:B-1----:R1:W2:Y:S02]  /*8300*/  SYNCS.PHASECHK.TRANS64.TRYWAIT P0, [R0+URZ], R3 ;  /* 0x00000003000075a7 */ /* 0x0022a400080011ff */
[----:B--2---:R-:W-:Y:S05]  /*8310*/  @!P0 NANOSLEEP.SYNCS 0x989680 ;  /* 0x009896800000895d */ /* 0x004fea0003900000 */
[----:B------:R-:W2:Y:S02]  /*8320*/  @!P0 SYNCS.PHASECHK.TRANS64 P0, [R0+URZ], R3 ;  /* 0x00000003000085a7 */ /* 0x000ea400080010ff */
[----:B--2---:R-:W-:Y:S05]  /*8330*/  @!P0 BRA `(.L_x_178) ;  /* 0xfffffffc00f08947 */ /* 0x004fea000383ffff */
[----:B------:R-:W-:Y:S05]  /*8340*/  BRA `(.L_x_179) ;  /* 0xffffffb400547947 */ /* 0x000fea000383ffff */
.L_x_69:
[----:B------:R-:W-:-:S07]  /*8350*/  MOV R0, UR5 ;  /* 0x0000000500007c02 */ /* 0x000fce0008000f00 */
.L_x_180:
[----:B-1----:R1:W2:Y:S02]  /*8360*/  SYNCS.PHASECHK.TRANS64.TRYWAIT P0, [R0+URZ], R3 ;  /* 0x00000003000075a7 */ /* 0x0022a400080011ff */
[----:B--2---:R-:W-:Y:S05]  /*8370*/  @!P0 NANOSLEEP.SYNCS 0x989680 ;  /* 0x009896800000895d */ /* 0x004fea0003900000 */
[----:B------:R-:W2:Y:S02]  /*8380*/  @!P0 SYNCS.PHASECHK.TRANS64 P0, [R0+URZ], R3 ;  /* 0x00000003000085a7 */ /* 0x000ea400080010ff */
[----:B--2---:R-:W-:Y:S05]  /*8390*/  @!P0 BRA `(.L_x_180) ;  /* 0xfffffffc00f08947 */ /* 0x004fea000383ffff */
[----:B------:R-:W-:Y:S05]  /*83a0*/  BRA `(.L_x_181) ;  /* 0xffffffb400607947 */ /* 0x000fea000383ffff */
.L_x_72:
[----:B-1----:R1:W2:Y:S02]  /*83b0*/  SYNCS.PHASECHK.TRANS64.TRYWAIT P0, [R2+URZ+0x230], R4 ;  /* 0x00023004020075a7 */ /* 0x0022a400080011ff */
[----:B--2---:R-:W-:Y:S05]  /*83c0*/  @!P0 NANOSLEEP.SYNCS 0x989680 ;  /* 0x009896800000895d */ /* 0x004fea0003900000 */
[----:B------:R-:W2:Y:S02]  /*83d0*/  @!P0 SYNCS.PHASECHK.TRANS64 P0, [R2+URZ+0x230], R4 ;  /* 0x00023004020085a7 */ /* 0x000ea400080010ff */
[----:B--2---:R-:W-:Y:S05]  /*83e0*/  @!P0 BRA `(.L_x_72) ;  /* 0xfffffffc00f08947 */ /* 0x004fea000383ffff */
[----:B------:R-:W-:Y:S05]  /*83f0*/  BRA `(.L_x_182) ;  /* 0xffffffb400bc7947 */ /* 0x000fea000383ffff */
.L_x_73:
[----:B------:R-:W-:-:S07]  /*8400*/  MOV R2, UR4 ;  /* 0x0000000400027c02 */ /* 0x000fce0008000f00 */
.L_x_183:
[----:B-1----:R1:W2:Y:S02]  /*8410*/  SYNCS.PHASECHK.TRANS64.TRYWAIT P0, [R2+URZ+0x1e0], R5 ;  /* 0x0001e005020075a7 */ /* 0x0022a400080011ff */
[----:B--2---:R-:W-:Y:S05]  /*8420*/  @!P0 NANOSLEEP.SYNCS 0x989680 ;  /* 0x009896800000895d */ /* 0x004fea0003900000 */
[----:B------:R-:W2:Y:S02]  /*8430*/  @!P0 SYNCS.PHASECHK.TRANS64 P0, [R2+URZ+0x1e0], R5 ;  /* 0x0001e005020085a7 */ /* 0x000ea400080010ff */
[----:B--2---:R-:W-:Y:S05]  /*8440*/  @!P0 BRA `(.L_x_183) ;  /* 0xfffffffc00f08947 */ /* 0x004fea000383ffff */
[----:B------:R-:W-:Y:S05]  /*8450*/  BRA `(.L_x_184) ;  /* 0xffffffb400cc7947 */ /* 0x000fea000383ffff */
.L_x_74:
[----:B-1----:R1:W2:Y:S02]  /*8460*/  SYNCS.PHASECHK.TRANS64.TRYWAIT P1, [R2+URZ+0x1d0], R4 ;  /* 0x0001d004020075a7 */ /* 0x0022a400080211ff */
[----:B--2---:R-:W-:Y:S05]  /*8470*/  @!P1 NANOSLEEP.SYNCS 0x989680 ;  /* 0x009896800000995d */ /* 0x004fea0003900000 */
[----:B------:R-:W2:Y:S02]  /*8480*/  @!P1 SYNCS.PHASECHK.TRANS64 P1, [R2+URZ+0x1d0], R4 ;  /* 0x0001d004020095a7 */ /* 0x000ea400080210ff */
[----:B--2---:R-:W-:Y:S05]  /*8490*/  @!P1 BRA `(.L_x_74) ;  /* 0xfffffffc00f09947 */ /* 0x004fea000383ffff */
[----:B------:R-:W-:Y:S05]  /*84a0*/  BRA `(.L_x_185) ;  /* 0xffffffb400fc7947 */ /* 0x000fea000383ffff */
.L_x_77:
[----:B------:R-:W-:-:S07]  /*84b0*/  MOV R0, UR4 ;  /* 0x0000000400007c02 */ /* 0x000fce0008000f00 */
.L_x_186:
[----:B-1----:R1:W2:Y:S02]  /*84c0*/  SYNCS.PHASECHK.TRANS64.TRYWAIT P0, [R0+URZ+0x1e0], R2 ;  /* 0x0001e002000075a7 */ /* 0x0022a400080011ff */
[----:B--2---:R-:W-:Y:S05]  /*84d0*/  @!P0 NANOSLEEP.SYNCS 0x989680 ;  /* 0x009896800000895d */ /* 0x004fea0003900000 */
[----:B------:R-:W2:Y:S02]  /*84e0*/  @!P0 SYNCS.PHASECHK.TRANS64 P0, [R0+URZ+0x1e0], R2 ;  /* 0x0001e002000085a7 */ /* 0x000ea400080010ff */
[----:B--2---:R-:W-:Y:S05]  /*84f0*/  @!P0 BRA `(.L_x_186) ;  /* 0xfffffffc00f08947 */ /* 0x004fea000383ffff */
[----:B------:R-:W-:Y:S05]  /*8500*/  BRA `(.L_x_76) ;  /* 0xffffffb800507947 */ /* 0x000fea000383ffff */
.L_x_84:
[----:B-1----:R1:W2:Y:S02]  /*8510*/  SYNCS.PHASECHK.TRANS64.TRYWAIT P1, [R0+URZ+0x1d0], R2 ;  /* 0x0001d002000075a7 */ /* 0x0022a400080211ff */
[----:B--2---:R-:W-:Y:S05]  /*8520*/  @!P1 NANOSLEEP.SYNCS 0x989680 ;  /* 0x009896800000995d */ /* 0x004fea0003900000 */
[----:B------:R-:W2:Y:S02]  /*8530*/  @!P1 SYNCS.PHASECHK.TRANS64 P1, [R0+URZ+0x1d0], R2 ;  /* 0x0001d002000095a7 */ /* 0x000ea400080210ff */
[----:B--2---:R-:W-:Y:S05]  /*8540*/  @!P1 BRA `(.L_x_84) ;  /* 0xfffffffc00f09947 */ /* 0x004fea000383ffff */
[----:B------:R-:W-:Y:S05]  /*8550*/  BRA `(.L_x_187) ;  /* 0xffffffbc00b47947 */ /* 0x000fea000383ffff */
.L_x_85:
[----:B------:R-:W-:-:S07]  /*8560*/  MOV R2, UR23 ;  /* 0x0000001700027c02 */ /* 0x000fce0008000f00 */
.L_x_188:
[----:B-1----:R1:W2:Y:S02]  /*8570*/  SYNCS.PHASECHK.TRANS64.TRYWAIT P0, [R2+URZ+0x210], R0 ;  /* 0x00021000020075a7 */ /* 0x0022a400080011ff */
[----:B--2---:R-:W-:Y:S05]  /*8580*/  @!P0 NANOSLEEP.SYNCS 0x989680 ;  /* 0x009896800000895d */ /* 0x004fea0003900000 */
[----:B------:R-:W2:Y:S02]  /*8590*/  @!P0 SYNCS.PHASECHK.TRANS64 P0, [R2+URZ+0x210], R0 ;  /* 0x00021000020085a7 */ /* 0x000ea400080010ff */
[----:B--2---:R-:W-:Y:S05]  /*85a0*/  @!P0 BRA `(.L_x_188) ;  /* 0xfffffffc00f08947 */ /* 0x004fea000383ffff */
[----:B------:R-:W-:Y:S05]  /*85b0*/  BRA `(.L_x_189) ;  /* 0xffffffc000047947 */ /* 0x000fea000383ffff */
.L_x_88:
[----:B------:R-:W-:Y:S07]  /*85c0*/  MOV R0, UR5 ;  /* 0x0000000500007c02 */ /* 0x000fee0008000f00 */
.L_x_190:
[----:B-1----:R1:W2:Y:S02]  /*85d0*/  SYNCS.PHASECHK.TRANS64.TRYWAIT P0, [R0+URZ], R2 ;  /* 0x00000002000075a7 */ /* 0x0022a400080011ff */
[----:B--2---:R-:W-:Y:S05]  /*85e0*/  @!P0 NANOSLEEP.SYNCS 0x989680 ;  /* 0x009896800000895d */ /* 0x004fea0003900000 */
[----:B------:R-:W2:Y:S02]  /*85f0*/  @!P0 SYNCS.PHASECHK.TRANS64 P0, [R0+URZ], R2 ;  /* 0x00000002000085a7 */ /* 0x000ea400080010ff */
[----:B--2---:R-:W-:Y:S05]  /*8600*/  @!P0 BRA `(.L_x_190) ;  /* 0xfffffffc00f08947 */ /* 0x004fea000383ffff */
[----:B------:R-:W-:Y:S05]  /*8610*/  BRA `(.L_x_87) ;  /* 0xffffffc000207947 */ /* 0x000fea000383ffff */
.L_x_91:
[----:B------:R-:W-:-:S07]  /*8620*/  MOV R0, UR4 ;  /* 0x0000000400007c02 */ /* 0x000fce0008000f00 */
.L_x_191:
[----:B--2---:R2:W4:Y:S02]  /*8630*/  SYNCS.PHASECHK.TRANS64.TRYWAIT P0, [R0+URZ], R2 ;  /* 0x00000002000075a7 */ /* 0x00452400080011ff */
[----:B----4-:R-:W-:Y:S05]  /*8640*/  @!P0 NANOSLEEP.SYNCS 0x989680 ;  /* 0x009896800000895d */ /* 0x010fea0003900000 */
[----:B------:R-:W4:Y:S02]  /*8650*/  @!P0 SYNCS.PHASECHK.TRANS64 P0, [R0+URZ], R2 ;  /* 0x00000002000085a7 */ /* 0x000f2400080010ff */
[----:B----4-:R-:W-:Y:S05]  /*8660*/  @!P0 BRA `(.L_x_191) ;  /* 0xfffffffc00f08947 */ /* 0x010fea000383ffff */
[----:B------:R-:W-:Y:S05]  /*8670*/  BRA `(.L_x_192) ;  /* 0xffffffc000d47947 */ /* 0x000fea000383ffff */
.L_x_92:
[----:B------:R-:W-:-:S07]  /*8680*/  MOV R0, UR5 ;  /* 0x0000000500007c02 */ /* 0x000fce0008000f00 */
.L_x_193:
[----:B-1----:R1:W2:Y:S02]  /*8690*/  SYNCS.PHASECHK.TRANS64.TRYWAIT P0, [R0+URZ], R3 ;  /* 0x00000003000075a7 */ /* 0x0022a400080011ff */
[----:B--2---:R-:W-:Y:S05]  /*86a0*/  @!P0 NANOSLEEP.SYNCS 0x989680 ;  /* 0x009896800000895d */ /* 0x004fea0003900000 */
[----:B------:R-:W2:Y:S02]  /*86b0*/  @!P0 SYNCS.PHASECHK.TRANS64 P0, [R0+URZ], R3 ;  /* 0x00000003000085a7 */ /* 0x000ea400080010ff */
[----:B--2---:R-:W-:Y:S05]  /*86c0*/  @!P0 BRA `(.L_x_193) ;  /* 0xfffffffc00f08947 */ /* 0x004fea000383ffff */
[----:B------:R-:W-:Y:S05]  /*86d0*/  BRA `(.L_x_194) ;  /* 0xffffffc000e07947 */ /* 0x000fea000383ffff */
.L_x_93:
[----:B------:R-:W-:-:S07]  /*86e0*/  MOV R0, UR5 ;  /* 0x0000000500007c02 */ /* 0x000fce0008000f00 */
.L_x_195:
[----:B-1----:R1:W2:Y:S02]  /*86f0*/  SYNCS.PHASECHK.TRANS64.TRYWAIT P0, [R0+URZ], R3 ;  /* 0x00000003000075a7 */ /* 0x0022a400080011ff */
[----:B--2---:R-:W-:Y:S05]  /*8700*/  @!P0 NANOSLEEP.SYNCS 0x989680 ;  /* 0x009896800000895d */ /* 0x004fea0003900000 */
[----:B------:R-:W2:Y:S02]  /*8710*/  @!P0 SYNCS.PHASECHK.TRANS64 P0, [R0+URZ], R3 ;  /* 0x00000003000085a7 */ /* 0x000ea400080010ff */
[----:B--2---:R-:W-:Y:S05]  /*8720*/  @!P0 BRA `(.L_x_195) ;  /* 0xfffffffc00f08947 */ /* 0x004fea000383ffff */
[----:B------:R-:W-:Y:S05]  /*8730*/  BRA `(.L_x_196) ;  /* 0xffffffc000ec7947 */ /* 0x000fea000383ffff */
.L_x_94:
[----:B-1----:R-:W-:-:S07]  /*8740*/  MOV R0, UR4 ;  /* 0x0000000400007c02 */ /* 0x002fce0008000f00 */
.L_x_197:
[----:B-1----:R1:W2:Y:S02]  /*8750*/  SYNCS.PHASECHK.TRANS64.TRYWAIT P0, [R0+URZ], R2 ;  /* 0x00000002000075a7 */ /* 0x0022a400080011ff */
[----:B--2---:R-:W-:Y:S05]  /*8760*/  @!P0 NANOSLEEP.SYNCS 0x989680 ;  /* 0x009896800000895d */ /* 0x004fea0003900000 */
[----:B------:R-:W2:Y:S02]  /*8770*/  @!P0 SYNCS.PHASECHK.TRANS64 P0, [R0+URZ], R2 ;  /* 0x00000002000085a7 */ /* 0x000ea400080010ff */
[----:B--2---:R-:W-:Y:S05]  /*8780*/  @!P0 BRA `(.L_x_197) ;  /* 0xfffffffc00f08947 */ /* 0x004fea000383ffff */
[----:B------:R-:W-:Y:S05]  /*8790*/  BRA `(.L_x_198) ;  /* 0xffffffc000f87947 */ /* 0x000fea000383ffff */
.L_x_99:
[----:B--2---:R2:W3:Y:S02]  /*87a0*/  SYNCS.PHASECHK.TRANS64.TRYWAIT P0, [R7+URZ+0x1d0], R0 ;  /* 0x0001d000070075a7 */ /* 0x0044e400080011ff */
[----:B---3--:R-:W-:Y:S05]  /*87b0*/  @!P0 NANOSLEEP.SYNCS 0x989680 ;  /* 0x009896800000895d */ /* 0x008fea0003900000 */
[----:B------:R-:W3:Y:S02]  /*87c0*/  @!P0 SYNCS.PHASECHK.TRANS64 P0, [R7+URZ+0x1d0], R0 ;  /* 0x0001d000070085a7 */ /* 0x000ee400080010ff */
[----:B---3--:R-:W-:Y:S05]  /*87d0*/  @!P0 BRA `(.L_x_99) ;  /* 0xfffffffc00f08947 */ /* 0x008fea000383ffff */
[----:B------:R-:W-:Y:S05]  /*87e0*/  BRA `(.L_x_199) ;  /* 0xffffffc8000c7947 */ /* 0x000fea000383ffff */
.L_x_102:
[----:B-1----:R-:W-:Y:S07]  /*87f0*/  MOV R0, UR17 ;  /* 0x0000001100007c02 */ /* 0x002fee0008000f00 */
.L_x_200:
[----:B-1----:R1:W2:Y:S02]  /*8800*/  SYNCS.PHASECHK.TRANS64.TRYWAIT P2, [R0+URZ+0x1c8], R7 ;  /* 0x0001c807000075a7 */ /* 0x0022a400080411ff */
[----:B--2---:R-:W-:Y:S05]  /*8810*/  @!P2 NANOSLEEP.SYNCS 0x989680 ;  /* 0x009896800000a95d */ /* 0x004fea0003900000 */
[----:B------:R-:W2:Y:S02]  /*8820*/  @!P2 SYNCS.PHASECHK.TRANS64 P2, [R0+URZ+0x1c8], R7 ;  /* 0x0001c8070000a5a7 */ /* 0x000ea400080410ff */
[----:B--2---:R-:W-:Y:S05]  /*8830*/  @!P2 BRA `(.L_x_200) ;  /* 0xfffffffc00f0a947 */ /* 0x004fea000383ffff */
[----:B------:R-:W-:Y:S05]  /*8840*/  BRA `(.L_x_101) ;  /* 0xffffffcc006c7947 */ /* 0x000fea000383ffff */
.L_x_105:
[----:B-1----:R-:W-:Y:S07]  /*8850*/  MOV R0, UR17 ;  /* 0x0000001100007c02 */ /* 0x002fee0008000f00 */
.L_x_201:
[----:B-1----:R1:W2:Y:S02]  /*8860*/  SYNCS.PHASECHK.TRANS64.TRYWAIT P0, [R0+URZ+0x1b8], R6 ;  /* 0x0001b806000075a7 */ /* 0x0022a400080011ff */
[----:B--2---:R-:W-:Y:S05]  /*8870*/  @!P0 NANOSLEEP.SYNCS 0x989680 ;  /* 0x009896800000895d */ /* 0x004fea0003900000 */
[----:B------:R-:W2:Y:S02]  /*8880*/  @!P0 SYNCS.PHASECHK.TRANS64 P0, [R0+URZ+0x1b8], R6 ;  /* 0x0001b806000085a7 */ /* 0x000ea400080010ff */
[----:B--2---:R-:W-:Y:S05]  /*8890*/  @!P0 BRA `(.L_x_201) ;  /* 0xfffffffc00f08947 */ /* 0x004fea000383ffff */
[----:B------:R-:W-:Y:S05]  /*88a0*/  BRA `(.L_x_202) ;  /* 0xffffffcc00bc7947 */ /* 0x000fea000383ffff */
.L_x_108:
[----:B---3--:R3:W1:Y:S02]  /*88b0*/  SYNCS.PHASECHK.TRANS64.TRYWAIT P0, [R3+URZ+0x1d0], R0 ;  /* 0x0001d000030075a7 */ /* 0x00866400080011ff */
[----:B-1----:R-:W-:Y:S05]  /*88c0*/  @!P0 NANOSLEEP.SYNCS 0x989680 ;  /* 0x009896800000895d */ /* 0x002fea0003900000 */
[----:B------:R-:W1:Y:S02]  /*88d0*/  @!P0 SYNCS.PHASECHK.TRANS64 P0, [R3+URZ+0x1d0], R0 ;  /* 0x0001d000030085a7 */ /* 0x000e6400080010ff */
[----:B-1----:R-:W-:Y:S05]  /*88e0*/  @!P0 BRA `(.L_x_108) ;  /* 0xfffffffc00f08947 */ /* 0x002fea000383ffff */
[----:B------:R-:W-:Y:S05]  /*88f0*/  BRA `(.L_x_203) ;  /* 0xffffffd400047947 */ /* 0x000fea000383ffff */
.L_x_119:
[----:B-1----:R-:W-:Y:S04]  /*8900*/  MOV R0, UR44 ;  /* 0x0000002c00007c02 */ /* 0x002fe80008000f00 */
[----:B------:R1:W2:Y:S03]  /*8910*/  SYNCS.PHASECHK.TRANS64.TRYWAIT P1, [R0+URZ+0x1b0], R4 ;  /* 0x0001b004000075a7 */ /* 0x0002a600080211ff */
[----:B--2---:R-:W-:Y:S05]  /*8920*/  @!P1 NANOSLEEP.SYNCS 0x989680 ;  /* 0x009896800000995d */ /* 0x004fea0003900000 */
[----:B------:R-:W2:Y:S02]  /*8930*/  @!P1 SYNCS.PHASECHK.TRANS64 P1, [R0+URZ+0x1b0], R4 ;  /* 0x0001b004000095a7 */ /* 0x000ea400080210ff */
[----:B--2---:R-:W-:Y:S05]  /*8940*/  @!P1 BRA `(.L_x_119) ;  /* 0xfffffffc00ec9947 */ /* 0x004fea000383ffff */
[----:B------:R-:W-:Y:S05]  /*8950*/  BRA `(.L_x_118) ;  /* 0xffffffe000547947 */ /* 0x000fea000383ffff */
.L_x_121:
[----:B------:R1:W1:Y:S02]  /*8960*/  SYNCS.PHASECHK.TRANS64.TRYWAIT P1, [R16+URZ+0x1f0], R3 ;  /* 0x0001f003100075a7 */ /* 0x00026400080211ff */
[----:B-1----:R-:W-:Y:S05]  /*8970*/  @!P1 NANOSLEEP.SYNCS 0x989680 ;  /* 0x009896800000995d */ /* 0x002fea0003900000 */
[----:B------:R-:W1:Y:S02]  /*8980*/  @!P1 SYNCS.PHASECHK.TRANS64 P1, [R16+URZ+0x1f0], R3 ;  /* 0x0001f003100095a7 */ /* 0x000e6400080210ff */
[----:B-1----:R-:W-:Y:S05]  /*8990*/  @!P1 BRA `(.L_x_121) ;  /* 0xfffffffc00f09947 */ /* 0x002fea000383ffff */
[----:B------:R-:W-:Y:S05]  /*89a0*/  BRA `(.L_x_120) ;  /* 0xffffffe000907947 */ /* 0x000fea000383ffff */
        .weak           $__internal_0_$__cuda_sm10x_tcgen05_guardrail_trap_col_being_dealloced_not_returned_by_alloc
        .type           $__internal_0_$__cuda_sm10x_tcgen05_guardrail_trap_col_being_dealloced_not_returned_by_alloc,@function
        .size           $__internal_0_$__cuda_sm10x_tcgen05_guardrail_trap_col_being_dealloced_not_returned_by_alloc,($__internal_1_$__cuda_sm10x_tcgen05_guardrail_trap_phase_invalid_during_alloc - $__internal_0_$__cuda_sm10x_tcgen05_guardrail_trap_col_being_dealloced_not_returned_by_alloc)
$__internal_0_$__cuda_sm10x_tcgen05_guardrail_trap_col_being_dealloced_not_returned_by_alloc:
[----:B------:R-:W-:Y:S05]  /*89b0*/  BPT.TRAP 0x1 ;  /* 0x000000040000795c */ /* 0x000fea0000300000 */
[----:B------:R-:W-:-:S04]  /*89c0*/  HFMA2 R3, -RZ, RZ, 0, 0 ;  /* 0x00000000ff037431 */ /* 0x000fc800000001ff */
[----:B------:R-:W-:Y:S05]  /*89d0*/  RET.REL.NODEC R2 `(_ZN7cutlass13device_kernelINS_4gemm6kernel13GemmUniversalIN4cute5tupleIJiiiiEEENS1_10collective13CollectiveMmaINS1_35MainloopSm100TmaUmmaWarpSpecializedILi27ELi2ELi4ENS5_IJNS4_1CILi1EEENSA_ILi8EEESB_EEEEENS5_IJNSA_ILi64EEESF_SF_EEEaNS5_IJlSB_lEEEaSH_NS4_8TiledMMAINS4_8MMA_AtomIJNS4_15SM100_MMA_S8_SSIaaiLi64ELi64ELNS4_4UMMA5MajorE0ELSM_0ELNSL_8SaturateE0EEEEEENS4_6LayoutINS5_IJSB_SB_SB_EEENS5_IJNSA_ILi0EEESS_SS_EEEEENS5_IJNS4_10UnderscoreESV_SV_EEEEENS4_23SM90_TMA_LOAD_MULTICASTENS4_14ComposedLayoutINS4_7SwizzleILi2ELi4ELi3EEENS4_18smem_ptr_flag_bitsILi8EEENSQ_INS5_IJSC_SF_EEENS5_IJSF_SB_EEEEEEEvNS4_8identityENS4_13SM90_TMA_LOADES17_vS18_EENS_8epilogue10collective18CollectiveEpilogueINS1B_23Sm100TmaWarpSpecializedILi1ELi1ELi32ELb0ELb0EEEJSG_NS5_IJNSQ_ISF_SB_EES1G_EEEaSH_aSH_NS1B_6fusion15FusionCallbacksIS1F_NS1I_17LinearCombinationIaiaiLNS_15FloatRoundStyleE2EEESG_S1H_JEEENS4_5SM1004TMEM4LOAD26SM100_TMEM_LOAD_16dp32b32xES19_S17_NS4_39AutoVectorizingCopyWithAssumedAlignmentILi128EEENS4_14SM90_TMA_STOREES17_S1T_S1T_EEEvvEEEEvNT_6ParamsE) ;  /* 0xffffff7402887950 */ /* 0x000fea0003c3ffff */
        .weak           $__internal_1_$__cuda_sm10x_tcgen05_guardrail_trap_phase_invalid_during_alloc
        .type           $__internal_1_$__cuda_sm10x_tcgen05_guardrail_trap_phase_invalid_during_alloc,@function
        .size           $__internal_1_$__cuda_sm10x_tcgen05_guardrail_trap_phase_invalid_during_alloc,($__internal_2_$__cuda_sm10x_tcgen05_guardrail_trap_unallocated_columns_being_dealloced - $__internal_1_$__cuda_sm10x_tcgen05_guardrail_trap_phase_invalid_during_alloc)
$__internal_1_$__cuda_sm10x_tcgen05_guardrail_trap_phase_invalid_during_alloc:
[----:B------:R-:W-:Y:S05]  /*89e0*/  BPT.TRAP 0x1 ;  /* 0x000000040000795c */ /* 0x000fea0000300000 */
[----:B------:R-:W-:-:S04]  /*89f0*/  MOV R5, 0x0 ;  /* 0x0000000000057802 */ /* 0x000fc80000000f00 */
[----:B------:R-:W-:Y:S05]  /*8a00*/  RET.REL.NODEC R4 `(_ZN7cutlass13device_kernelINS_4gemm6kernel13GemmUniversalIN4cute5tupleIJiiiiEEENS1_10collective13CollectiveMmaINS1_35MainloopSm100TmaUmmaWarpSpecializedILi27ELi2ELi4ENS5_IJNS4_1CILi1EEENSA_ILi8EEESB_EEEEENS5_IJNSA_ILi64EEESF_SF_EEEaNS5_IJlSB_lEEEaSH_NS4_8TiledMMAINS4_8MMA_AtomIJNS4_15SM100_MMA_S8_SSIaaiLi64ELi64ELNS4_4UMMA5MajorE0ELSM_0ELNSL_8SaturateE0EEEEEENS4_6LayoutINS5_IJSB_SB_SB_EEENS5_IJNSA_ILi0EEESS_SS_EEEEENS5_IJNS4_10UnderscoreESV_SV_EEEEENS4_23SM90_TMA_LOAD_MULTICASTENS4_14ComposedLayoutINS4_7SwizzleILi2ELi4ELi3EEENS4_18smem_ptr_flag_bitsILi8EEENSQ_INS5_IJSC_SF_EEENS5_IJSF_SB_EEEEEEEvNS4_8identityENS4_13SM90_TMA_LOADES17_vS18_EENS_8epilogue10collective18CollectiveEpilogueINS1B_23Sm100TmaWarpSpecializedILi1ELi1ELi32ELb0ELb0EEEJSG_NS5_IJNSQ_ISF_SB_EES1G_EEEaSH_aSH_NS1B_6fusion15FusionCallbacksIS1F_NS1I_17LinearCombinationIaiaiLNS_15FloatRoundStyleE2EEESG_S1H_JEEENS4_5SM1004TMEM4LOAD26SM100_TMEM_LOAD_16dp32b32xES19_S17_NS4_39AutoVectorizingCopyWithAssumedAlignmentILi128EEENS4_14SM90_TMA_STOREES17_S1T_S1T_EEEvvEEEEvNT_6ParamsE) ;  /* 0xffffff74047c7950 */ /* 0x000fea0003c3ffff */
        .weak           $__internal_2_$__cuda_sm10x_tcgen05_guardrail_trap_unallocated_columns_being_dealloced
        .type           $__internal_2_$__cuda_sm10x_tcgen05_guardrail_trap_unallocated_columns_being_dealloced,@function
        .size           $__internal_2_$__cuda_sm10x_tcgen05_guardrail_trap_unallocated_columns_being_dealloced,(.L_x_205 - $__internal_2_$__cuda_sm10x_tcgen05_guardrail_trap_unallocated_columns_being_dealloced)
$__internal_2_$__cuda_sm10x_tcgen05_guardrail_trap_unallocated_columns_being_dealloced:
[----:B------:R-:W-:Y:S05]  /*8a10*/  BPT.TRAP 0x1 ;  /* 0x000000040000795c */ /* 0x000fea0000300000 */
[----:B------:R-:W-:-:S04]  /*8a20*/  HFMA2 R3, -RZ, RZ, 0, 0 ;  /* 0x00000000ff037431 */ /* 0x000fc800000001ff */
[----:B------:R-:W-:Y:S05]  /*8a30*/  RET.REL.NODEC R2 `(_ZN7cutlass13device_kernelINS_4gemm6kernel13GemmUniversalIN4cute5tupleIJiiiiEEENS1_10collective13CollectiveMmaINS1_35MainloopSm100TmaUmmaWarpSpecializedILi27ELi2ELi4ENS5_IJNS4_1CILi1EEENSA_ILi8EEESB_EEEEENS5_IJNSA_ILi64EEESF_SF_EEEaNS5_IJlSB_lEEEaSH_NS4_8TiledMMAINS4_8MMA_AtomIJNS4_15SM100_MMA_S8_SSIaaiLi64ELi64ELNS4_4UMMA5MajorE0ELSM_0ELNSL_8SaturateE0EEEEEENS4_6LayoutINS5_IJSB_SB_SB_EEENS5_IJNSA_ILi0EEESS_SS_EEEEENS5_IJNS4_10UnderscoreESV_SV_EEEEENS4_23SM90_TMA_LOAD_MULTICASTENS4_14ComposedLayoutINS4_7SwizzleILi2ELi4ELi3EEENS4_18smem_ptr_flag_bitsILi8EEENSQ_INS5_IJSC_SF_EEENS5_IJSF_SB_EEEEEEEvNS4_8identityENS4_13SM90_TMA_LOADES17_vS18_EENS_8epilogue10collective18CollectiveEpilogueINS1B_23Sm100TmaWarpSpecializedILi1ELi1ELi32ELb0ELb0EEEJSG_NS5_IJNSQ_ISF_SB_EES1G_EEEaSH_aSH_NS1B_6fusion15FusionCallbacksIS1F_NS1I_17LinearCombinationIaiaiLNS_15FloatRoundStyleE2EEESG_S1H_JEEENS4_5SM1004TMEM4LOAD26SM100_TMEM_LOAD_16dp32b32xES19_S17_NS4_39AutoVectorizingCopyWithAssumedAlignmentILi128EEENS4_14SM90_TMA_STOREES17_S1T_S1T_EEEvvEEEEvNT_6ParamsE) ;  /* 0xffffff7402707950 */ /* 0x000fea0003c3ffff */
.L_x_204:
[----:B------:R-:W-:-:S00]  /*8a40*/  BRA `(.L_x_204) ;  /* 0xfffffffc00fc7947 */ /* 0x000fc0000383ffff */
[----:B------:R-:W-:-:S00]  /*8a50*/  NOP ;  /* 0x0000000000007918 */ /* 0x000fc00000000000 */
        /* <DEDUP_REMOVED lines=10> */
.L_x_205:


//--------------------- .nv.global.init           --------------------------
	.section	.nv.global.init,"aw",@progbits
.nv.global.init:
	.type		$str$27,@object
	.size		$str$27,($str$28 - $str$27)
$str$27:
        /*0000*/ 	.byte	0x28, 0x61, 0x64, 0x64, 0x72, 0x65, 0x73, 0x73, 0x20, 0x26, 0x20, 0x6d, 0x61, 0x73, 0x6b, 0x29
        /*0010*/ 	.byte	0x20, 0x3d, 0x3d, 0x20, 0x30, 0x00
	.type		$str$28,@object
	.size		$str$28,($str$26 - $str$28)
$str$28:
        /*0016*/ 	.byte	0x2f, 0x74, 0x6d, 0x70, 0x2f, 0x63, 0x75, 0x74, 0x6c, 0x61, 0x73, 0x73, 0x5f, 0x73, 0x77, 0x65
        /*0026*/ 	.byte	0x65, 0x70, 0x5f, 0x73, 0x72, 0x63, 0x2f, 0x69, 0x6e, 0x63, 0x6c, 0x75, 0x64, 0x65, 0x2f, 0x63
        /*0036*/ 	.byte	0x75, 0x74, 0x65, 0x2f, 0x70, 0x6f, 0x69, 0x6e, 0x74, 0x65, 0x72, 0x5f, 0x66, 0x6c, 0x61, 0x67
        /*0046*/ 	.byte	0x67, 0x65, 0x64, 0x2e, 0x68, 0x70, 0x70, 0x00
	.type		$str$26,@object
	.size		$str$26,($str$25 - $str$26)
$str$26:
        /*004e*/ 	.byte	0x2f, 0x74, 0x6d, 0x70, 0x2f, 0x63, 0x75, 0x74, 0x6c, 0x61, 0x73, 0x73, 0x5f, 0x73, 0x77, 0x65
        /*005e*/ 	.byte	0x65, 0x70, 0x5f, 0x73, 0x72, 0x63, 0x2f, 0x69, 0x6e, 0x63, 0x6c, 0x75, 0x64, 0x65, 0x2f, 0x63
        /*006e*/ 	.byte	0x75, 0x74, 0x65, 0x2f, 0x61, 0x74, 0x6f, 0x6d, 0x2f, 0x63, 0x6f, 0x70, 0x79, 0x5f, 0x74, 0x72
        /*007e*/ 	.byte	0x61, 0x69, 0x74, 0x73, 0x5f, 0x73, 0x6d, 0x31, 0x30, 0x30, 0x2e, 0x68, 0x70, 0x70, 0x00
	.type		$str$25,@object
	.size		$str$25,(__unnamed_1 - $str$25)
$str$25:
        /*008d*/ 	.byte	0x28, 0x28, 0x75, 0x69, 0x6e, 0x74, 0x33, 0x32, 0x5f, 0x74, 0x28, 0x74, 0x68, 0x72, 0x65, 0x61
        /*009d*/ 	.byte	0x64, 0x49, 0x64, 0x78, 0x2e, 0x78, 0x29, 0x20, 0x2f, 0x20, 0x33, 0x32, 0x29, 0x20, 0x25, 0x20
        /*00ad*/ 	.byte	0x34, 0x29, 0x20, 0x3d, 0x3d, 0x20, 0x28, 0x28, 0x28, 0x74, 0x6d, 0x65, 0x6d, 0x5f, 0x61, 0x64
        /*00bd*/ 	.byte	0x64, 0x72, 0x20, 0x3e, 0x3e, 0x20, 0x31, 0x36, 0x29, 0x20, 0x2f, 0x20, 0x33, 0x32, 0x29, 0x20
        /*00cd*/ 	.byte	0x25, 0x20, 0x34, 0x29, 0x00
	.type		__unnamed_1,@object
	.size		__unnamed_1,(__unnamed_2 - __unnamed_1)
__unnamed_1:
        /*00d2*/ 	.byte	0x61, 0x75, 0x74, 0x6f, 0x20, 0x63, 0x75, 0x74, 0x65, 0x3a, 0x3a, 0x61, 0x73, 0x5f, 0x70, 0x6f
        /* <DEDUP_REMOVED lines=24> */
        /*0262*/ 	.byte	0x00
	.type		__unnamed_2,@object
	.size		__unnamed_2,(.L_2 - __unnamed_2)
__unnamed_2:
        /* <DEDUP_REMOVED lines=41> */
.L_2:


//--------------------- .nv.shared._ZN7cutlass13device_kernelINS_4gemm6kernel13GemmUniversalIN4cute5tupleIJiiiiEEENS1_10collective13CollectiveMmaINS1_35MainloopSm100TmaUmmaWarpSpecializedILi27ELi2ELi4ENS5_IJNS4_1CILi1EEENSA_ILi8EEESB_EEEEENS5_IJNSA_ILi64EEESF_SF_EEEaNS5_IJlSB_lEEEaSH_NS4_8TiledMMAINS4_8MMA_AtomIJNS4_15SM100_MMA_S8_SSIaaiLi64ELi64ELNS4_4UMMA5MajorE0ELSM_0ELNSL_8SaturateE0EEEEEENS4_6LayoutINS5_IJSB_SB_SB_EEENS5_IJNSA_ILi0EEESS_SS_EEEEENS5_IJNS4_10UnderscoreESV_SV_EEEEENS4_23SM90_TMA_LOAD_MULTICASTENS4_14ComposedLayoutINS4_7SwizzleILi2ELi4ELi3EEENS4_18smem_ptr_flag_bitsILi8EEENSQ_INS5_IJSC_SF_EEENS5_IJSF_SB_EEEEEEEvNS4_8identityENS4_13SM90_TMA_LOADES17_vS18_EENS_8epilogue10collective18CollectiveEpilogueINS1B_23Sm100TmaWarpSpecializedILi1ELi1ELi32ELb0ELb0EEEJSG_NS5_IJNSQ_ISF_SB_EES1G_EEEaSH_aSH_NS1B_6fusion15FusionCallbacksIS1F_NS1I_17LinearCombinationIaiaiLNS_15FloatRoundStyleE2EEESG_S1H_JEEENS4_5SM1004TMEM4LOAD26SM100_TMEM_LOAD_16dp32b32xES19_S17_NS4_39AutoVectorizingCopyWithAssumedAlignmentILi128EEENS4_14SM90_TMA_STOREES17_S1T_S1T_EEEvvEEEEvNT_6ParamsE --------------------------
	.section	.nv.shared._ZN7cutlass13device_kernelINS_4gemm6kernel13GemmUniversalIN4cute5tupleIJiiiiEEENS1_10collective13CollectiveMmaINS1_35MainloopSm100TmaUmmaWarpSpecializedILi27ELi2ELi4ENS5_IJNS4_1CILi1EEENSA_ILi8EEESB_EEEEENS5_IJNSA_ILi64EEESF_SF_EEEaNS5_IJlSB_lEEEaSH_NS4_8TiledMMAINS4_8MMA_AtomIJNS4_15SM100_MMA_S8_SSIaaiLi64ELi64ELNS4_4UMMA5MajorE0ELSM_0ELNSL_8SaturateE0EEEEEENS4_6LayoutINS5_IJSB_SB_SB_EEENS5_IJNSA_ILi0EEESS_SS_EEEEENS5_IJNS4_10UnderscoreESV_SV_EEEEENS4_23SM90_TMA_LOAD_MULTICASTENS4_14ComposedLayoutINS4_7SwizzleILi2ELi4ELi3EEENS4_18smem_ptr_flag_bitsILi8EEENSQ_INS5_IJSC_SF_EEENS5_IJSF_SB_EEEEEEEvNS4_8identityENS4_13SM90_TMA_LOADES17_vS18_EENS_8epilogue10collective18CollectiveEpilogueINS1B_23Sm100TmaWarpSpecializedILi1ELi1ELi32ELb0ELb0EEEJSG_NS5_IJNSQ_ISF_SB_EES1G_EEEaSH_aSH_NS1B_6fusion15FusionCallbacksIS1F_NS1I_17LinearCombinationIaiaiLNS_15FloatRoundStyleE2EEESG_S1H_JEEENS4_5SM1004TMEM4LOAD26SM100_TMEM_LOAD_16dp32b32xES19_S17_NS4_39AutoVectorizingCopyWithAssumedAlignmentILi128EEENS4_14SM90_TMA_STOREES17_S1T_S1T_EEEvvEEEEvNT_6ParamsE,"aw",@nobits
	.sectionflags	@""
	.align	16
	.zero		1024


//--------------------- .nv.shared.reserved.0     --------------------------
	.section	.nv.shared.reserved.0,"aw",@nobits
	.weak		__nv_reservedSMEM_offset_0_alias
	.size		__nv_reservedSMEM_offset_0_alias, 0, 64
	.other		__nv_reservedSMEM_offset_0_alias,@"STO_CUDA_RESERVED_SHARED STV_DEFAULT"
__nv_reservedSMEM_offset_0_alias:
	.zero		0
.nv.shared.reserved.0:
	.zero		64
	.weak		__nv_reservedSMEM_tcgen05_partition
	.type		__nv_reservedSMEM_tcgen05_partition,@object
	.size		__nv_reservedSMEM_tcgen05_partition,(.L_0 - __nv_reservedSMEM_tcgen05_partition)
__nv_reservedSMEM_tcgen05_partition:
	.zero		32
.L_0:


//--------------------- .nv.global                --------------------------
	.section	.nv.global,"aw",@nobits
.nv.global:
	.type		_ZN40_INTERNAL_bb4a5fd5_4_k_cu_fddde33b_270604cute1_E,@object
	.size		_ZN40_INTERNAL_bb4a5fd5_4_k_cu_fddde33b_270604cute1_E,(_ZN40_INTERNAL_bb4a5fd5_4_k_cu_fddde33b_270604cuda3std3__45__cpo6cbeginE - _ZN40_INTERNAL_bb4a5fd5_4_k_cu_fddde33b_270604cute1_E)
_ZN40_INTERNAL_bb4a5fd5_4_k_cu_fddde33b_270604cute1_E:
	.zero		1
	.type		_ZN40_INTERNAL_bb4a5fd5_4_k_cu_fddde33b_270604cuda3std3__45__cpo6cbeginE,@object
	.size		_ZN40_INTERNAL_bb4a5fd5_4_k_cu_fddde33b_270604cuda3std3__45__cpo6cbeginE,(_ZN40_INTERNAL_bb4a5fd5_4_k_cu_fddde33b_270604cuda3std3__48in_placeE - _ZN40_INTERNAL_bb4a5fd5_4_k_cu_fddde33b_270604cuda3std3__45__cpo6cbeginE)
_ZN40_INTERNAL_bb4a5fd5_4_k_cu_fddde33b_270604cuda3std3__45__cpo6cbeginE:
	.zero		1
	.type		_ZN40_INTERNAL_bb4a5fd5_4_k_cu_fddde33b_270604cuda3std3__48in_placeE,@object
	.size		_ZN40_INTERNAL_bb4a5fd5_4_k_cu_fddde33b_270604cuda3std3__48in_placeE,(_ZN40_INTERNAL_bb4a5fd5_4_k_cu_fddde33b_270604cuda3std6ranges3__45__cpo9iter_moveE - _ZN40_INTERNAL_bb4a5fd5_4_k_cu_fddde33b_270604cuda3std3__48in_placeE)
_ZN40_INTERNAL_bb4a5fd5_4_k_cu_fddde33b_270604cuda3std3__48in_placeE:
	.zero		1
	.type		_ZN40_INTERNAL_bb4a5fd5_4_k_cu_fddde33b_270604cuda3std6ranges3__45__cpo9iter_moveE,@object
	.size		_ZN40_INTERNAL_bb4a5fd5_4_k_cu_fddde33b_270604cuda3std6ranges3__45__cpo9iter_moveE,(_ZN40_INTERNAL_bb4a5fd5_4_k_cu_fddde33b_270604cuda3std3__45__cpo5beginE - _ZN40_INTERNAL_bb4a5fd5_4_k_cu_fddde33b_270604cuda3std6ranges3__45__cpo9iter_moveE)
_ZN40_INTERNAL_bb4a5fd5_4_k_cu_fddde33b_270604cuda3std6ranges3__45__cpo9iter_moveE:
	.zero		1
	.type		_ZN40_INTERNAL_bb4a5fd5_4_k_cu_fddde33b_270604cuda3std3__45__cpo5beginE,@object
	.size		_ZN40_INTERNAL_bb4a5fd5_4_k_cu_fddde33b_270604cuda3std3__45__cpo5beginE,(_ZN40_INTERNAL_bb4a5fd5_4_k_cu_fddde33b_270604cuda3std3__442_GLOBAL__N__bb4a5fd5_4_k_cu_fddde33b_270606ignoreE - _ZN40_INTERNAL_bb4a5fd5_4_k_cu_fddde33b_270604cuda3std3__45__cpo5beginE)
_ZN40_INTERNAL_bb4a5fd5_4_k_cu_fddde33b_270604cuda3std3__45__cpo5beginE:
	.zero		1
	.type		_ZN40_INTERNAL_bb4a5fd5_4_k_cu_fddde33b_270604cuda3std3__442_GLOBAL__N__bb4a5fd5_4_k_cu_fddde33b_270606ignoreE,@object
	.size		_ZN40_INTERNAL_bb4a5fd5_4_k_cu_fddde33b_270604cuda3std3__442_GLOBAL__N__bb4a5fd5_4_k_cu_fddde33b_270606ignoreE,(_ZN40_INTERNAL_bb4a5fd5_4_k_cu_fddde33b_270604cute7productE - _ZN40_INTERNAL_bb4a5fd5_4_k_cu_fddde33b_270604cuda3std3__442_GLOBAL__N__bb4a5fd5_4_k_cu_fddde33b_270606ignoreE)
_ZN40_INTERNAL_bb4a5fd5_4_k_cu_fddde33b_270604cuda3std3__442_GLOBAL__N__bb4a5fd5_4_k_cu_fddde33b_270606ignoreE:
	.zero		1
	.type		_ZN40_INTERNAL_bb4a5fd5_4_k_cu_fddde33b_270604cute7productE,@object
	.size		_ZN40_INTERNAL_bb4a5fd5_4_k_cu_fddde33b_270604cute7productE,(_ZN40_INTERNAL_bb4a5fd5_4_k_cu_fddde33b_270604cuda3std3__45__cpo3endE - _ZN40_INTERNAL_bb4a5fd5_4_k_cu_fddde33b_270604cute7productE)
_ZN40_INTERNAL_bb4a5fd5_4_k_cu_fddde33b_270604cute7productE:
	.zero		1
	.type		_ZN40_INTERNAL_bb4a5fd5_4_k_cu_fddde33b_270604cuda3std3__45__cpo3endE,@object
	.size		_ZN40_INTERNAL_bb4a5fd5_4_k_cu_fddde33b_270604cuda3std3__45__cpo3endE,(_ZN40_INTERNAL_bb4a5fd5_4_k_cu_fddde33b_270604cuda3std3__419piecewise_constructE - _ZN40_INTERNAL_bb4a5fd5_4_k_cu_fddde33b_270604cuda3std3__45__cpo3endE)
_ZN40_INTERNAL_bb4a5fd5_4_k_cu_fddde33b_270604cuda3std3__45__cpo3endE:
	.zero		1
	.type		_ZN40_INTERNAL_bb4a5fd5_4_k_cu_fddde33b_270604cuda3std3__419piecewise_constructE,@object
	.size		_ZN40_INTERNAL_bb4a5fd5_4_k_cu_fddde33b_270604cuda3std3__419piecewise_constructE,(_ZN40_INTERNAL_bb4a5fd5_4_k_cu_fddde33b_270604cuda3std3__45__cpo4cendE - _ZN40_INTERNAL_bb4a5fd5_4_k_cu_fddde33b_270604cuda3std3__419piecewise_constructE)
_ZN40_INTERNAL_bb4a5fd5_4_k_cu_fddde33b_270604cuda3std3__419piecewise_constructE:
	.zero		1
	.type		_ZN40_INTERNAL_bb4a5fd5_4_k_cu_fddde33b_270604cuda3std3__45__cpo4cendE,@object
	.size		_ZN40_INTERNAL_bb4a5fd5_4_k_cu_fddde33b_270604cuda3std3__45__cpo4cendE,(_ZN40_INTERNAL_bb4a5fd5_4_k_cu_fddde33b_270604cuda3std6ranges3__45__cpo4swapE - _ZN40_INTERNAL_bb4a5fd5_4_k_cu_fddde33b_270604cuda3std3__45__cpo4cendE)
_ZN40_INTERNAL_bb4a5fd5_4_k_cu_fddde33b_270604cuda3std3__45__cpo4cendE:
	.zero		1
	.type		_ZN40_INTERNAL_bb4a5fd5_4_k_cu_fddde33b_270604cuda3std6ranges3__45__cpo4swapE,@object
	.size		_ZN40_INTERNAL_bb4a5fd5_4_k_cu_fddde33b_270604cuda3std6ranges3__45__cpo4swapE,(.L_10 - _ZN40_INTERNAL_bb4a5fd5_4_k_cu_fddde33b_270604cuda3std6ranges3__45__cpo4swapE)
_ZN40_INTERNAL_bb4a5fd5_4_k_cu_fddde33b_270604cuda3std6ranges3__45__cpo4swapE:
	.zero		1
.L_10:


//--------------------- .nv.constant0._ZN7cutlass13device_kernelINS_4gemm6kernel13GemmUniversalIN4cute5tupleIJiiiiEEENS1_10collective13CollectiveMmaINS1_35MainloopSm100TmaUmmaWarpSpecializedILi27ELi2ELi4ENS5_IJNS4_1CILi1EEENSA_ILi8EEESB_EEEEENS5_IJNSA_ILi64EEESF_SF_EEEaNS5_IJlSB_lEEEaSH_NS4_8TiledMMAINS4_8MMA_AtomIJNS4_15SM100_MMA_S8_SSIaaiLi64ELi64ELNS4_4UMMA5MajorE0ELSM_0ELNSL_8SaturateE0EEEEEENS4_6LayoutINS5_IJSB_SB_SB_EEENS5_IJNSA_ILi0EEESS_SS_EEEEENS5_IJNS4_10UnderscoreESV_SV_EEEEENS4_23SM90_TMA_LOAD_MULTICASTENS4_14ComposedLayoutINS4_7SwizzleILi2ELi4ELi3EEENS4_18smem_ptr_flag_bitsILi8EEENSQ_INS5_IJSC_SF_EEENS5_IJSF_SB_EEEEEEEvNS4_8identityENS4_13SM90_TMA_LOADES17_vS18_EENS_8epilogue10collective18CollectiveEpilogueINS1B_23Sm100TmaWarpSpecializedILi1ELi1ELi32ELb0ELb0EEEJSG_NS5_IJNSQ_ISF_SB_EES1G_EEEaSH_aSH_NS1B_6fusion15FusionCallbacksIS1F_NS1I_17LinearCombinationIaiaiLNS_15FloatRoundStyleE2EEESG_S1H_JEEENS4_5SM1004TMEM4LOAD26SM100_TMEM_LOAD_16dp32b32xES19_S17_NS4_39AutoVectorizingCopyWithAssumedAlignmentILi128EEENS4_14SM90_TMA_STOREES17_S1T_S1T_EEEvvEEEEvNT_6ParamsE --------------------------
	.section	.nv.constant0._ZN7cutlass13device_kernelINS_4gemm6kernel13GemmUniversalIN4cute5tupleIJiiiiEEENS1_10collective13CollectiveMmaINS1_35MainloopSm100TmaUmmaWarpSpecializedILi27ELi2ELi4ENS5_IJNS4_1CILi1EEENSA_ILi8EEESB_EEEEENS5_IJNSA_ILi64EEESF_SF_EEEaNS5_IJlSB_lEEEaSH_NS4_8TiledMMAINS4_8MMA_AtomIJNS4_15SM100_MMA_S8_SSIaaiLi64ELi64ELNS4_4UMMA5MajorE0ELSM_0ELNSL_8SaturateE0EEEEEENS4_6LayoutINS5_IJSB_SB_SB_EEENS5_IJNSA_ILi0EEESS_SS_EEEEENS5_IJNS4_10UnderscoreESV_SV_EEEEENS4_23SM90_TMA_LOAD_MULTICASTENS4_14ComposedLayoutINS4_7SwizzleILi2ELi4ELi3EEENS4_18smem_ptr_flag_bitsILi8EEENSQ_INS5_IJSC_SF_EEENS5_IJSF_SB_EEEEEEEvNS4_8identityENS4_13SM90_TMA_LOADES17_vS18_EENS_8epilogue10collective18CollectiveEpilogueINS1B_23Sm100TmaWarpSpecializedILi1ELi1ELi32ELb0ELb0EEEJSG_NS5_IJNSQ_ISF_SB_EES1G_EEEaSH_aSH_NS1B_6fusion15FusionCallbacksIS1F_NS1I_17LinearCombinationIaiaiLNS_15FloatRoundStyleE2EEESG_S1H_JEEENS4_5SM1004TMEM4LOAD26SM100_TMEM_LOAD_16dp32b32xES19_S17_NS4_39AutoVectorizingCopyWithAssumedAlignmentILi128EEENS4_14SM90_TMA_STOREES17_S1T_S1T_EEEvvEEEEvNT_6ParamsE,"a",@progbits
	.sectionflags	@""
	.align	4
.nv.constant0._ZN7cutlass13device_kernelINS_4gemm6kernel13GemmUniversalIN4cute5tupleIJiiiiEEENS1_10collective13CollectiveMmaINS1_35MainloopSm100TmaUmmaWarpSpecializedILi27ELi2ELi4ENS5_IJNS4_1CILi1EEENSA_ILi8EEESB_EEEEENS5_IJNSA_ILi64EEESF_SF_EEEaNS5_IJlSB_lEEEaSH_NS4_8TiledMMAINS4_8MMA_AtomIJNS4_15SM100_MMA_S8_SSIaaiLi64ELi64ELNS4_4UMMA5MajorE0ELSM_0ELNSL_8SaturateE0EEEEEENS4_6LayoutINS5_IJSB_SB_SB_EEENS5_IJNSA_ILi0EEESS_SS_EEEEENS5_IJNS4_10UnderscoreESV_SV_EEEEENS4_23SM90_TMA_LOAD_MULTICASTENS4_14ComposedLayoutINS4_7SwizzleILi2ELi4ELi3EEENS4_18smem_ptr_flag_bitsILi8EEENSQ_INS5_IJSC_SF_EEENS5_IJSF_SB_EEEEEEEvNS4_8identityENS4_13SM90_TMA_LOADES17_vS18_EENS_8epilogue10collective18CollectiveEpilogueINS1B_23Sm100TmaWarpSpecializedILi1ELi1ELi32ELb0ELb0EEEJSG_NS5_IJNSQ_ISF_SB_EES1G_EEEaSH_aSH_NS1B_6fusion15FusionCallbacksIS1F_NS1I_17LinearCombinationIaiaiLNS_15FloatRoundStyleE2EEESG_S1H_JEEENS4_5SM1004TMEM4LOAD26SM100_TMEM_LOAD_16dp32b32xES19_S17_NS4_39AutoVectorizingCopyWithAssumedAlignmentILi128EEENS4_14SM90_TMA_STOREES17_S1T_S1T_EEEvvEEEEvNT_6ParamsE:
	.zero		2944


//--------------------- SYMBOLS --------------------------

	.type		.nv.reservedSmem.offset0,@object
	.size		.nv.reservedSmem.offset0,0x4
	.type		.nv.reservedSmem.cap,@object
	.size		.nv.reservedSmem.cap,0x4
	.type		__assertfail,@function
